def matmul_kernel(
    a_ptr,
    b_ptr,
    c_ptr,
    M,
    N,
    K,
    stride_am,
    stride_ak,
    stride_bk,
    stride_bn,
    stride_cm,
    stride_cn,
    BLOCK_M: tl.constexpr,
    BLOCK_N: tl.constexpr,
    BLOCK_K: tl.constexpr,
    GROUP_M: tl.constexpr,
):
    pid = tl.program_id(axis=0)
    num_pid_m = tl.cdiv(M, BLOCK_M)
    num_pid_n = tl.cdiv(N, BLOCK_N)
    num_pid_in_group = GROUP_M * num_pid_n
    group_id = pid // num_pid_in_group
    first_pid_m = group_id * GROUP_M
    group_size_m = min(num_pid_m - first_pid_m, GROUP_M)
    pid_m = first_pid_m + ((pid % num_pid_in_group) % group_size_m)
    pid_n = (pid % num_pid_in_group) // group_size_m

    offs_am = (pid_m * BLOCK_M + tl.arange(0, BLOCK_M)) % M
    offs_bn = (pid_n * BLOCK_N + tl.arange(0, BLOCK_N)) % N
    offs_k = tl.arange(0, BLOCK_K)
    a_ptrs = a_ptr + offs_am[:, None] * stride_am + offs_k[None, :] * stride_ak
    b_ptrs = b_ptr + offs_k[:, None] * stride_bk + offs_bn[None, :] * stride_bn

    acc = tl.zeros((BLOCK_M, BLOCK_N), dtype=tl.float32)
    for kk in range(0, tl.cdiv(K, BLOCK_K)):
        a = tl.load(a_ptrs, mask=offs_k[None, :] < K - kk * BLOCK_K, other=0.0)
        b = tl.load(b_ptrs, mask=offs_k[:, None] < K - kk * BLOCK_K, other=0.0)
        acc = tl.dot(a, b, acc)
        a_ptrs += BLOCK_K * stride_ak
        b_ptrs += BLOCK_K * stride_bk

    c = acc.to(c_ptr.dtype.element_ty)
    offs_cm = pid_m * BLOCK_M + tl.arange(0, BLOCK_M)
    offs_cn = pid_n * BLOCK_N + tl.arange(0, BLOCK_N)
    c_ptrs = c_ptr + offs_cm[:, None] * stride_cm + offs_cn[None, :] * stride_cn
    mask = (offs_cm[:, None] < M) & (offs_cn[None, :] < N)
    tl.store(c_ptrs, c, mask=mask)

# config = {"BLOCK_K": 32, "BLOCK_M": 64, "BLOCK_N": 128, "GROUP_M": 8, "arch": "sm_100", "dtype": "fp8e5m2", "num_ctas": 1, "num_stages": 3, "num_warps": 8}
# arch = sm_100


// ===== COMPILED SASS (sm_100a) =====

	.target	sm_100a

	.elftype	@"ET_EXEC"


//--------------------- .note.nv.tkinfo           --------------------------
	.section	.note.nv.tkinfo,"",@"SHT_NOTE"
	.sectionflags	@"SHF_NOTE_NV_TKINFO"
	.tkinfo
        /*0018*/ 	.word	0x00000081
        /*0030*/ 	.string	""
        /*0030*/ 	.string	"ptxas-blackwell"
        /*0030*/ 	.string	"Cuda compilation tools, release 12.9, V12.9.86"
        /*0030*/ 	.string	"Build cuda_12.9.r12.9/compiler.36037853_0"
        /*0030*/ 	.string	"-v  -suppress-debug-info  -lineinfo  -arch sm_100a "



//--------------------- .note.nv.cuver            --------------------------
	.section	.note.nv.cuver,"",@"SHT_NOTE"
	.sectionflags	@"SHF_NOTE_NV_CUVER"
        /*0018*/ 	.short	0x0001
        /*001a*/ 	.short	0x0064
        /*001c*/ 	.short	0x0001
        /*001e*/ 	.short	0x0000
        /*0020*/ 	.short	0x0001
        /*0022*/ 	.short	0x0000


//--------------------- .nv.info                  --------------------------
	.section	.nv.info,"",@"SHT_CUDA_INFO"
	.align	4


	//----- nvinfo : EIATTR_REGCOUNT
	.align		4
        /*0000*/ 	.byte	0x04, 0x2f
        /*0002*/ 	.short	(.L_4 - .L_3)
	.align		4
.L_3:
        /*0004*/ 	.word	index@(matmul_kernel)
        /*0008*/ 	.word	0x00000076


	//----- nvinfo : EIATTR_FRAME_SIZE
	.align		4
.L_4:
        /*000c*/ 	.byte	0x04, 0x11
        /*000e*/ 	.short	(.L_6 - .L_5)
	.align		4
.L_5:
        /*0010*/ 	.word	index@($__internal_2_$__cuda_sm10x_tcgen05_guardrail_trap_unallocated_columns_being_dealloced)
        /*0014*/ 	.word	0x00000000


	//----- nvinfo : EIATTR_FRAME_SIZE
	.align		4
.L_6:
        /*0018*/ 	.byte	0x04, 0x11
        /*001a*/ 	.short	(.L_8 - .L_7)
	.align		4
.L_7:
        /*001c*/ 	.word	index@($__internal_1_$__cuda_sm10x_tcgen05_guardrail_trap_phase_invalid_during_alloc)
        /*0020*/ 	.word	0x00000000


	//----- nvinfo : EIATTR_FRAME_SIZE
	.align		4
.L_8:
        /*0024*/ 	.byte	0x04, 0x11
        /*0026*/ 	.short	(.L_10 - .L_9)
	.align		4
.L_9:
        /*0028*/ 	.word	index@($__internal_0_$__cuda_sm10x_tcgen05_guardrail_trap_col_being_dealloced_not_returned_by_alloc)
        /*002c*/ 	.word	0x00000000


	//----- nvinfo : EIATTR_FRAME_SIZE
	.align		4
.L_10:
        /*0030*/ 	.byte	0x04, 0x11
        /*0032*/ 	.short	(.L_12 - .L_11)
	.align		4
.L_11:
        /*0034*/ 	.word	index@(matmul_kernel)
        /*0038*/ 	.word	0x00000000


	//----- nvinfo : EIATTR_MIN_STACK_SIZE
	.align		4
.L_12:
        /*003c*/ 	.byte	0x04, 0x12
        /*003e*/ 	.short	(.L_14 - .L_13)
	.align		4
.L_13:
        /*0040*/ 	.word	index@(matmul_kernel)
        /*0044*/ 	.word	0x00000000
.L_14:


//--------------------- .nv.info.matmul_kernel    --------------------------
	.section	.nv.info.matmul_kernel,"",@"SHT_CUDA_INFO"
	.sectionflags	@""
	.align	4


	//----- nvinfo : EIATTR_CUDA_API_VERSION
	.align		4
        /*0000*/ 	.byte	0x04, 0x37
        /*0002*/ 	.short	(.L_16 - .L_15)
.L_15:
        /*0004*/ 	.word	0x00000081


	//----- nvinfo : EIATTR_KPARAM_INFO
	.align		4
.L_16:
        /*0008*/ 	.byte	0x04, 0x17
        /*000a*/ 	.short	(.L_18 - .L_17)
.L_17:
        /*000c*/ 	.word	0x00000000
        /*0010*/ 	.short	0x000d
        /*0012*/ 	.short	0x0048
        /*0014*/ 	.byte	0x00, 0xf4, 0x21, 0x00


	//----- nvinfo : EIATTR_KPARAM_INFO
	.align		4
.L_18:
        /*0018*/ 	.byte	0x04, 0x17
        /*001a*/ 	.short	(.L_20 - .L_19)
.L_19:
        /*001c*/ 	.word	0x00000000
        /*0020*/ 	.short	0x000c
        /*0022*/ 	.short	0x0040
        /*0024*/ 	.byte	0x00, 0xf4, 0x21, 0x00


	//----- nvinfo : EIATTR_KPARAM_INFO
	.align		4
.L_20:
        /*0028*/ 	.byte	0x04, 0x17
        /*002a*/ 	.short	(.L_22 - .L_21)
.L_21:
        /*002c*/ 	.word	0x00000000
        /*0030*/ 	.short	0x000b
        /*0032*/ 	.short	0x0038
        /*0034*/ 	.byte	0x00, 0xf0, 0x11, 0x00


	//----- nvinfo : EIATTR_KPARAM_INFO
	.align		4
.L_22:
        /*0038*/ 	.byte	0x04, 0x17
        /*003a*/ 	.short	(.L_24 - .L_23)
.L_23:
        /*003c*/ 	.word	0x00000000
        /*0040*/ 	.short	0x000a
        /*0042*/ 	.short	0x0034
        /*0044*/ 	.byte	0x00, 0xf0, 0x11, 0x00


	//----- nvinfo : EIATTR_KPARAM_INFO
	.align		4
.L_24:
        /*0048*/ 	.byte	0x04, 0x17
        /*004a*/ 	.short	(.L_26 - .L_25)
.L_25:
        /*004c*/ 	.word	0x00000000
        /*0050*/ 	.short	0x0009
        /*0052*/ 	.short	0x0030
        /*0054*/ 	.byte	0x00, 0xf0, 0x11, 0x00


	//----- nvinfo : EIATTR_KPARAM_INFO
	.align		4
.L_26:
        /*0058*/ 	.byte	0x04, 0x17
        /*005a*/ 	.short	(.L_28 - .L_27)
.L_27:
        /*005c*/ 	.word	0x00000000
        /*0060*/ 	.short	0x0008
        /*0062*/ 	.short	0x002c
        /*0064*/ 	.byte	0x00, 0xf0, 0x11, 0x00


	//----- nvinfo : EIATTR_KPARAM_INFO
	.align		4
.L_28:
        /*0068*/ 	.byte	0x04, 0x17
        /*006a*/ 	.short	(.L_30 - .L_29)
.L_29:
        /*006c*/ 	.word	0x00000000
        /*0070*/ 	.short	0x0007
        /*0072*/ 	.short	0x0028
        /*0074*/ 	.byte	0x00, 0xf0, 0x11, 0x00


	//----- nvinfo : EIATTR_KPARAM_INFO
	.align		4
.L_30:
        /*0078*/ 	.byte	0x04, 0x17
        /*007a*/ 	.short	(.L_32 - .L_31)
.L_31:
        /*007c*/ 	.word	0x00000000
        /*0080*/ 	.short	0x0006
        /*0082*/ 	.short	0x0024
        /*0084*/ 	.byte	0x00, 0xf0, 0x11, 0x00


	//----- nvinfo : EIATTR_KPARAM_INFO
	.align		4
.L_32:
        /*0088*/ 	.byte	0x04, 0x17
        /*008a*/ 	.short	(.L_34 - .L_33)
.L_33:
        /*008c*/ 	.word	0x00000000
        /*0090*/ 	.short	0x0005
        /*0092*/ 	.short	0x0020
        /*0094*/ 	.byte	0x00, 0xf0, 0x11, 0x00


	//----- nvinfo : EIATTR_KPARAM_INFO
	.align		4
.L_34:
        /*0098*/ 	.byte	0x04, 0x17
        /*009a*/ 	.short	(.L_36 - .L_35)
.L_35:
        /*009c*/ 	.word	0x00000000
        /*00a0*/ 	.short	0x0004
        /*00a2*/ 	.short	0x001c
        /*00a4*/ 	.byte	0x00, 0xf0, 0x11, 0x00


	//----- nvinfo : EIATTR_KPARAM_INFO
	.align		4
.L_36:
        /*00a8*/ 	.byte	0x04, 0x17
        /*00aa*/ 	.short	(.L_38 - .L_37)
.L_37:
        /*00ac*/ 	.word	0x00000000
        /*00b0*/ 	.short	0x0003
        /*00b2*/ 	.short	0x0018
        /*00b4*/ 	.byte	0x00, 0xf0, 0x11, 0x00


	//----- nvinfo : EIATTR_KPARAM_INFO
	.align		4
.L_38:
        /*00b8*/ 	.byte	0x04, 0x17
        /*00ba*/ 	.short	(.L_40 - .L_39)
.L_39:
        /*00bc*/ 	.word	0x00000000
        /*00c0*/ 	.short	0x0002
        /*00c2*/ 	.short	0x0010
        /*00c4*/ 	.byte	0x00, 0xf4, 0x21, 0x00


	//----- nvinfo : EIATTR_KPARAM_INFO
	.align		4
.L_40:
        /*00c8*/ 	.byte	0x04, 0x17
        /*00ca*/ 	.short	(.L_42 - .L_41)
.L_41:
        /*00cc*/ 	.word	0x00000000
        /*00d0*/ 	.short	0x0001
        /*00d2*/ 	.short	0x0008
        /*00d4*/ 	.byte	0x00, 0xf4, 0x21, 0x00


	//----- nvinfo : EIATTR_KPARAM_INFO
	.align		4
.L_42:
        /*00d8*/ 	.byte	0x04, 0x17
        /*00da*/ 	.short	(.L_44 - .L_43)
.L_43:
        /*00dc*/ 	.word	0x00000000
        /*00e0*/ 	.short	0x0000
        /*00e2*/ 	.short	0x0000
        /*00e4*/ 	.byte	0x00, 0xf4, 0x21, 0x00


	//----- nvinfo : EIATTR_AT_ENTRY_FRAGMENTS
	.align		4
.L_44:
        /*00e8*/ 	.byte	0x04, 0x4f
        /*00ea*/ 	.short	(.L_46 - .L_45)


	//   ....[0]....
.L_45:
        /*00ec*/ 	.word	0x00000004


	//----- nvinfo : EIATTR_RESERVED_SMEM_USED
	.align		4
.L_46:
        /*00f0*/ 	.byte	0x01, 0x41
	.zero		2


	//----- nvinfo : EIATTR_SPARSE_MMA_MASK
	.align		4
        /*00f4*/ 	.byte	0x03, 0x50
        /*00f6*/ 	.short	0x0000


	//----- nvinfo : EIATTR_TCGEN05_1CTA_USED
	.align		4
        /*00f8*/ 	.byte	0x01, 0x51
	.zero		2


	//----- nvinfo : EIATTR_MAXREG_COUNT
	.align		4
        /*00fc*/ 	.byte	0x03, 0x1b
        /*00fe*/ 	.short	0x00ff


	//----- nvinfo : EIATTR_NUM_BARRIERS
	.align		4
        /*0100*/ 	.byte	0x02, 0x4c
        /*0102*/ 	.byte	0x01
	.zero		1


	//----- nvinfo : EIATTR_INT_WARP_WIDE_INSTR_OFFSETS
	.align		4
        /*0104*/ 	.byte	0x04, 0x31
        /*0106*/ 	.short	(.L_48 - .L_47)


	//   ....[0]....
.L_47:
        /*0108*/ 	.word	0x00001330


	//   ....[1]....
        /*010c*/ 	.word	0x000013b0


	//   ....[2]....
        /*0110*/ 	.word	0x00002380


	//   ....[3]....
        /*0114*/ 	.word	0x00004cf0


	//   ....[4]....
        /*0118*/ 	.word	0x00004d40


	//----- nvinfo : EIATTR_COOP_GROUP_MASK_REGIDS
	.align		4
.L_48:
        /*011c*/ 	.byte	0x04, 0x29
        /*011e*/ 	.short	(.L_50 - .L_49)


	//   ....[0]....
.L_49:
        /*0120*/ 	.word	0xffffffff


	//   ....[1]....
        /*0124*/ 	.word	0xffffffff


	//   ....[2]....
        /*0128*/ 	.word	0xffffffff


	//   ....[3]....
        /*012c*/ 	.word	0xffffffff


	//----- nvinfo : EIATTR_COOP_GROUP_INSTR_OFFSETS
	.align		4
.L_50:
        /*0130*/ 	.byte	0x04, 0x28
        /*0132*/ 	.short	(.L_52 - .L_51)


	//   ....[0]....
.L_51:
        /*0134*/ 	.word	0x00000060


	//   ....[1]....
        /*0138*/ 	.word	0x00000320


	//   ....[2]....
        /*013c*/ 	.word	0x00004b80


	//   ....[3]....
        /*0140*/ 	.word	0x00004df0


	//----- nvinfo : EIATTR_VRC_CTA_INIT_COUNT
	.align		4
.L_52:
        /*0144*/ 	.byte	0x02, 0x4a
        /*0146*/ 	.byte	0x80
	.zero		1


	//----- nvinfo : EIATTR_MBARRIER_INSTR_OFFSETS
	.align		4
        /*0148*/ 	.byte	0x04, 0x39
        /*014a*/ 	.short	(.L_54 - .L_53)


	//   ....[0]....
.L_53:
        /*014c*/ 	.word	0x00001560
        /*0150*/ 	.word	0x000000ff
        /*0154*/ 	.word	0x00000000
        /*0158*/ 	.short	0x0100
        /*015a*/ 	.byte	0x0d
	.zero		1


	//   ....[1]....
        /*015c*/ 	.word	0x000023b0
        /*0160*/ 	.word	0x000000ff
        /*0164*/ 	.word	0x00003008
        /*0168*/ 	.short	0x0100
        /*016a*/ 	.byte	0x0f
	.zero		1


	//   ....[2]....
        /*016c*/ 	.word	0x00002910
        /*0170*/ 	.word	0x000000ff
        /*0174*/ 	.word	0x00000000
        /*0178*/ 	.short	0x010a
        /*017a*/ 	.byte	0x0d
	.zero		1


	//   ....[3]....
        /*017c*/ 	.word	0x00003540
        /*0180*/ 	.word	0x000000ff
        /*0184*/ 	.word	0x00000000
        /*0188*/ 	.short	0x010a
        /*018a*/ 	.byte	0x0d
	.zero		1


	//   ....[4]....
        /*018c*/ 	.word	0x00003680
        /*0190*/ 	.word	0x000000ff
        /*0194*/ 	.word	0x00003000
        /*0198*/ 	.short	0x0108
        /*019a*/ 	.byte	0x0f
	.zero		1


	//   ....[5]....
        /*019c*/ 	.word	0x000036f0
        /*01a0*/ 	.word	0x000000ff
        /*01a4*/ 	.word	0x00003008
        /*01a8*/ 	.short	0x0108
        /*01aa*/ 	.byte	0x0f
	.zero		1


	//   ....[6]....
        /*01ac*/ 	.word	0x00004e10
        /*01b0*/ 	.word	0x000000ff
        /*01b4*/ 	.word	0x00000000
        /*01b8*/ 	.short	0x010a
        /*01ba*/ 	.byte	0x0d
	.zero		1


	//   ....[7]....
        /*01bc*/ 	.word	0x00004e40
        /*01c0*/ 	.word	0x000000ff
        /*01c4*/ 	.word	0x00000000
        /*01c8*/ 	.short	0x010a
        /*01ca*/ 	.byte	0x0d
	.zero		1


	//----- nvinfo : EIATTR_NUM_MBARRIERS
	.align		4
.L_54:
        /*01cc*/ 	.byte	0x03, 0x38
        /*01ce*/ 	.short	0x0002


	//----- nvinfo : EIATTR_EXIT_INSTR_OFFSETS
	.align		4
        /*01d0*/ 	.byte	0x04, 0x1c
        /*01d2*/ 	.short	(.L_56 - .L_55)


	//   ....[0]....
.L_55:
        /*01d4*/ 	.word	0x00004e00


	//----- nvinfo : EIATTR_REQNTID
	.align		4
.L_56:
        /*01d8*/ 	.byte	0x04, 0x10
        /*01da*/ 	.short	(.L_58 - .L_57)
.L_57:
        /*01dc*/ 	.word	0x00000100
        /*01e0*/ 	.word	0x00000001
        /*01e4*/ 	.word	0x00000001


	//----- nvinfo : EIATTR_CRS_STACK_SIZE
	.align		4
.L_58:
        /*01e8*/ 	.byte	0x04, 0x1e
        /*01ea*/ 	.short	(.L_60 - .L_59)
.L_59:
        /*01ec*/ 	.word	0x00000000


	//----- nvinfo : EIATTR_CBANK_PARAM_SIZE
	.align		4
.L_60:
        /*01f0*/ 	.byte	0x03, 0x19
        /*01f2*/ 	.short	0x0050


	//----- nvinfo : EIATTR_PARAM_CBANK
	.align		4
        /*01f4*/ 	.byte	0x04, 0x0a
        /*01f6*/ 	.short	(.L_62 - .L_61)
	.align		4
.L_61:
        /*01f8*/ 	.word	index@(.nv.constant0.matmul_kernel)
        /*01fc*/ 	.short	0x0380
        /*01fe*/ 	.short	0x0050


	//----- nvinfo : EIATTR_SW_WAR
	.align		4
.L_62:
        /*0200*/ 	.byte	0x04, 0x36
        /*0202*/ 	.short	(.L_64 - .L_63)
.L_63:
        /*0204*/ 	.word	0x00000008
.L_64:


//--------------------- .nv.compat                --------------------------
	.section	.nv.compat,"",@"SHT_CUDA_COMPAT_INFO"
	.align	4
        /*0000*/ 	.byte	0x02, 0x02, 0x02, 0x00, 0x02, 0x05, 0x05, 0x00, 0x02, 0x03, 0x00, 0x00, 0x02, 0x06, 0x01, 0x00


//--------------------- .nv.callgraph             --------------------------
	.section	.nv.callgraph,"",@"SHT_CUDA_CALLGRAPH"
	.align	4
	.sectionentsize	8
	.align		4
        /*0000*/ 	.word	0x00000000
	.align		4
        /*0004*/ 	.word	0xffffffff
	.align		4
        /*0008*/ 	.word	0x00000000
	.align		4
        /*000c*/ 	.word	0xfffffffe
	.align		4
        /*0010*/ 	.word	0x00000000
	.align		4
        /*0014*/ 	.word	0xfffffffd
	.align		4
        /*0018*/ 	.word	0x00000000
	.align		4
        /*001c*/ 	.word	0xfffffffc


//--------------------- .text.matmul_kernel       --------------------------
	.section	.text.matmul_kernel,"ax",@progbits
	.align	128
        .global         matmul_kernel
        .type           matmul_kernel,@function
        .size           matmul_kernel,(.L_x_20 - matmul_kernel)
        .other          matmul_kernel,@"STO_CUDA_ENTRY STV_DEFAULT"
matmul_kernel:
.text.matmul_kernel:
[----:B------:R-:W0:Y:S01]  /*0000*/  LDC R1, c[0x0][0x37c] ;  /* 0x0000df00ff017b82 */ /* 0x000e220000000800 */
[----:B------:R-:W1:Y:S01]  /*0010*/  S2R R39, SR_TID.X ;  /* 0x0000000000277919 */ /* 0x000e620000002100 */
[----:B------:R-:W2:Y:S01]  /*0020*/  LDCU.64 UR16, c[0x0][0x358] ;  /* 0x00006b00ff1077ac */ /* 0x000ea20008000a00 */
[----:B-1----:R-:W-:-:S13]  /*0030*/  ISETP.GE.U32.AND P1, PT, R39, 0x20, PT ;  /* 0x000000202700780c */ /* 0x002fda0003f26070 */
[----:B--2---:R-:W-:Y:S05]  /*0040*/  @P1 BRA `(.L_x_0) ;  /* 0x0000000000b81947 */ /* 0x004fea0003800000 */
[----:B------:R-:W1:Y:S01]  /*0050*/  S2UR UR6, SR_CgaCtaId ;  /* 0x00000000000679c3 */ /* 0x000e620000008800 */
[----:B------:R-:W-:Y:S01]  /*0060*/  NOP ;  /* 0x0000000000007918 */ /* 0x000fe20000000000 */
[----:B------:R-:W-:Y:S02]  /*0070*/  UMOV UR4, 0x40 ;  /* 0x0000004000047882 */ /* 0x000fe40000000000 */
[----:B-1----:R-:W-:-:S09]  /*0080*/  ULEA UR4, UR6, UR4, 0x18 ;  /* 0x0000000406047291 */ /* 0x002fd2000f8ec0ff */
[----:B------:R-:W1:Y:S01]  /*0090*/  LDS.U8 R0, [UR4] ;  /* 0x00000004ff007984 */ /* 0x000e620008000000 */
[----:B------:R-:W-:Y:S02]  /*00a0*/  UMOV UR4, 0x400 ;  /* 0x0000040000047882 */ /* 0x000fe40000000000 */
[----:B------:R-:W-:Y:S01]  /*00b0*/  ULEA UR4, UR6, UR4, 0x18 ;  /* 0x0000000406047291 */ /* 0x000fe2000f8ec0ff */
[----:B-1----:R-:W-:-:S13]  /*00c0*/  ISETP.NE.AND P0, PT, R0, RZ, PT ;  /* 0x000000ff0000720c */ /* 0x002fda0003f05270 */
[----:B------:R-:W-:Y:S05]  /*00d0*/  @P0 BRA `(.L_x_1) ;  /* 0x00000000007c0947 */ /* 0x000fea0003800000 */
[----:B------:R-:W-:-:S13]  /*00e0*/  ELECT P0, URZ, PT ;  /* 0x0000000000ff782f */ /* 0x000fda0003800000 */
[----:B------:R-:W-:Y:S05]  /*00f0*/  @!P0 BRA `(.L_x_2) ;  /* 0x0000000000848947 */ /* 0x000fea0003800000 */
[----:B------:R-:W-:Y:S01]  /*0100*/  UMOV UR5, 0x4 ;  /* 0x0000000400057882 */ /* 0x000fe20000000000 */
[----:B------:R-:W-:Y:S02]  /*0110*/  IMAD.MOV.U32 R4, RZ, RZ, 0x1 ;  /* 0x00000001ff047424 */ /* 0x000fe400078e00ff */
[----:B------:R-:W-:Y:S02]  /*0120*/  IMAD.MOV.U32 R5, RZ, RZ, 0xf ;  /* 0x0000000fff057424 */ /* 0x000fe400078e00ff */
[----:B------:R-:W-:Y:S04]  /*0130*/  DEPBAR.LE SB1, 0x36 ;  /* 0x00009d800000791a */ /* 0x000fe80000000000 */
[----:B------:R-:W1:Y:S02]  /*0140*/  UTCATOMSWS.FIND_AND_SET.ALIGN UP0, UR5, UR5 ;  /* 0x00000005000575e3 */ /* 0x000e640008000800 */
[----:B-1----:R-:W-:-:S04]  /*0150*/  PLOP3.LUT P0, PT, PT, PT, UP0, 0x80, 0x8 ;  /* 0x000000000008781c */ /* 0x002fc80003f0f008 */
[----:B------:R-:W-:-:S04]  /*0160*/  SEL R0, RZ, 0xffffffff, !P0 ;  /* 0xffffffffff007807 */ /* 0x000fc80004000000 */
[----:B------:R-:W-:Y:S01]  /*0170*/  ISETP.NE.AND P0, PT, R0, RZ, PT ;  /* 0x000000ff0000720c */ /* 0x000fe20003f05270 */
[----:B------:R-:W-:-:S12]  /*0180*/  IMAD.U32 R0, RZ, RZ, UR5 ;  /* 0x00000005ff007e24 */ /* 0x000fd8000f8e00ff */
[----:B------:R-:W-:Y:S05]  /*0190*/  @P0 BRA `(.L_x_3) ;  /* 0x0000000000240947 */ /* 0x000fea0003800000 */
.L_x_4:
[----:B------:R-:W-:Y:S05]  /*01a0*/  NANOSLEEP 0x64 ;  /* 0x000000640000795d */ /* 0x000fea0003800000 */
[----:B------:R-:W-:-:S05]  /*01b0*/  UMOV UR5, 0x4 ;  /* 0x0000000400057882 */ /* 0x000fca0000000000 */
[----:B------:R-:W-:Y:S04]  /*01c0*/  DEPBAR.LE SB1, 0x36 ;  /* 0x00009d800000791a */ /* 0x000fe80000000000 */
[----:B------:R-:W1:Y:S02]  /*01d0*/  UTCATOMSWS.FIND_AND_SET.ALIGN UP0, UR5, UR5 ;  /* 0x00000005000575e3 */ /* 0x000e640008000800 */
[----:B-1----:R-:W-:-:S04]  /*01e0*/  PLOP3.LUT P0, PT, PT, PT, UP0, 0x80, 0x8 ;  /* 0x000000000008781c */ /* 0x002fc80003f0f008 */
[----:B------:R-:W-:-:S04]  /*01f0*/  SEL R0, RZ, 0xffffffff, !P0 ;  /* 0xffffffffff007807 */ /* 0x000fc80004000000 */
[----:B------:R-:W-:Y:S01]  /*0200*/  ISETP.NE.AND P0, PT, R0, RZ, PT ;  /* 0x000000ff0000720c */ /* 0x000fe20003f05270 */
[----:B------:R-:W-:-:S12]  /*0210*/  IMAD.U32 R0, RZ, RZ, UR5 ;  /* 0x00000005ff007e24 */ /* 0x000fd8000f8e00ff */
[----:B------:R-:W-:Y:S05]  /*0220*/  @!P0 BRA `(.L_x_4) ;  /* 0xfffffffc00dc8947 */ /* 0x000fea000383ffff */
.L_x_3:
[C---:B------:R-:W-:Y:S01]  /*0230*/  VIADD R3, R0.reuse, 0x10 ;  /* 0x0000001000037836 */ /* 0x040fe20000000000 */
[----:B------:R-:W-:Y:S01]  /*0240*/  UMOV UR5, 0x50 ;  /* 0x0000005000057882 */ /* 0x000fe20000000000 */
[----:B------:R-:W-:Y:S01]  /*0250*/  SHF.L.U32 R2, R5, R0, RZ ;  /* 0x0000000005027219 */ /* 0x000fe200000006ff */
[----:B------:R-:W-:Y:S01]  /*0260*/  ULEA UR5, UR6, UR5, 0x18 ;  /* 0x0000000506057291 */ /* 0x000fe2000f8ec0ff */
[----:B------:R-:W-:Y:S01]  /*0270*/  IMAD.SHL.U32 R0, R0, 0x20, RZ ;  /* 0x0000002000007824 */ /* 0x000fe200078e00ff */
[----:B------:R-:W-:-:S04]  /*0280*/  SHF.L.U32 R3, R4, R3, RZ ;  /* 0x0000000304037219 */ /* 0x000fc800000006ff */
[----:B------:R-:W-:-:S05]  /*0290*/  LOP3.LUT R2, R3, R2, RZ, 0xfc, !PT ;  /* 0x0000000203027212 */ /* 0x000fca00078efcff */
[----:B------:R1:W-:Y:S04]  /*02a0*/  ATOMS.OR RZ, [UR5], R2 ;  /* 0x00000002ffff798c */ /* 0x0003e8000b000005 */
[----:B------:R1:W-:Y:S01]  /*02b0*/  STS [UR4], R0 ;  /* 0x00000000ff007988 */ /* 0x0003e20008000804 */
[----:B------:R-:W-:Y:S05]  /*02c0*/  BRA `(.L_x_2) ;  /* 0x0000000000107947 */ /* 0x000fea0003800000 */
.L_x_1:
[----:B------:R-:W-:Y:S01]  /*02d0*/  IMAD.MOV.U32 R0, RZ, RZ, -0x1 ;  /* 0xffffffffff007424 */ /* 0x000fe200078e00ff */
[----:B------:R-:W-:-:S04]  /*02e0*/  MOV R2, 0x310 ;  /* 0x0000031000027802 */ /* 0x000fc80000000f00 */
[----:B------:R1:W-:Y:S03]  /*02f0*/  STS [UR4], R0 ;  /* 0x00000000ff007988 */ /* 0x0003e60008000804 */
[----:B01----:R-:W-:Y:S05]  /*0300*/  CALL.REL.NOINC `($__internal_1_$__cuda_sm10x_tcgen05_guardrail_trap_phase_invalid_during_alloc) ;  /* 0x0000004800e47944 */ /* 0x003fea0003c00000 */
.L_x_2:
[----:B------:R-:W-:Y:S05]  /*0310*/  WARPSYNC.ALL ;  /* 0x0000000000007948 */ /* 0x000fea0003800000 */
[----:B------:R-:W-:Y:S01]  /*0320*/  NOP ;  /* 0x0000000000007918 */ /* 0x000fe20000000000 */
.L_x_0:
[----:B------:R-:W2:Y:S01]  /*0330*/  LDC.64 R66, c[0x0][0x398] ;  /* 0x0000e600ff427b82 */ /* 0x000ea20000000a00 */
[----:B------:R-:W3:Y:S01]  /*0340*/  S2R R10, SR_CTAID.X ;  /* 0x00000000000a7919 */ /* 0x000ee20000002500 */
[----:B------:R-:W-:Y:S01]  /*0350*/  UMOV UR4, 0x400 ;  /* 0x0000040000047882 */ /* 0x000fe20000000000 */
[----:B------:R-:W-:Y:S01]  /*0360*/  SHF.R.U32.HI R37, RZ, 0x6, R39 ;  /* 0x00000006ff257819 */ /* 0x000fe20000011627 */
[----:B------:R-:W4:Y:S01]  /*0370*/  LDCU UR11, c[0x0][0x3a4] ;  /* 0x00007480ff0b77ac */ /* 0x000f220008000800 */
[----:B------:R-:W-:Y:S02]  /*0380*/  PRMT R69, RZ, 0x7610, R69 ;  /* 0x00007610ff457816 */ /* 0x000fe40000000045 */
[----:B------:R-:W-:Y:S01]  /*0390*/  SGXT.U32 R37, R37, 0x2 ;  /* 0x000000022525781a */ /* 0x000fe20000000000 */
[----:B------:R-:W5:Y:S01]  /*03a0*/  S2UR UR6, SR_CgaCtaId ;  /* 0x00000000000679c3 */ /* 0x000f620000008800 */
[----:B------:R-:W1:Y:S01]  /*03b0*/  LDCU.128 UR20, c[0x0][0x380] ;  /* 0x00007000ff1477ac */ /* 0x000e620008000c00 */
[----:B------:R-:W-:-:S06]  /*03c0*/  UMOV UR8, 0x1 ;  /* 0x0000000100087882 */ /* 0x000fcc0000000000 */
[----:B------:R-:W0:Y:S01]  /*03d0*/  LDC R68, c[0x0][0x3a0] ;  /* 0x0000e800ff447b82 */ /* 0x000e220000000800 */
[----:B-12---:R-:W-:-:S05]  /*03e0*/  VIADD R0, R67, 0x7f ;  /* 0x0000007f43007836 */ /* 0x006fca0000000000 */
[----:B------:R-:W-:Y:S01]  /*03f0*/  SHF.R.S32.HI R3, RZ, 0x1f, R0 ;  /* 0x0000001fff037819 */ /* 0x000fe20000011400 */
[----:B-----5:R-:W-:-:S03]  /*0400*/  ULEA UR15, UR6, UR4, 0x18 ;  /* 0x00000004060f7291 */ /* 0x020fc6000f8ec0ff */
[----:B------:R-:W-:Y:S02]  /*0410*/  LEA.HI R3, R3, R0, RZ, 0x7 ;  /* 0x0000000003037211 */ /* 0x000fe400078f38ff */
[----:B---3--:R-:W-:Y:S01]  /*0420*/  IABS R6, R10 ;  /* 0x0000000a00067213 */ /* 0x008fe20000000000 */
[----:B------:R-:W-:Y:S01]  /*0430*/  UIADD3 UR10, UPT, UPT, UR15, 0x3000, URZ ;  /* 0x000030000f0a7890 */ /* 0x000fe2000fffe0ff */
[----:B------:R-:W-:-:S05]  /*0440*/  SHF.R.S32.HI R3, RZ, 0x7, R3 ;  /* 0x00000007ff037819 */ /* 0x000fca0000011403 */
[----:B------:R-:W-:-:S05]  /*0450*/  IMAD.SHL.U32 R5, R3, 0x8, RZ ;  /* 0x0000000803057824 */ /* 0x000fca00078e00ff */
[-C--:B------:R-:W-:Y:S02]  /*0460*/  IABS R7, R5.reuse ;  /* 0x0000000500077213 */ /* 0x080fe40000000000 */
[----:B------:R-:W-:Y:S02]  /*0470*/  IABS R8, R5 ;  /* 0x0000000500087213 */ /* 0x000fe40000000000 */
[----:B------:R-:W1:Y:S08]  /*0480*/  I2F.RP R0, R7 ;  /* 0x0000000700007306 */ /* 0x000e700000209400 */
[----:B-1----:R-:W1:Y:S02]  /*0490*/  MUFU.RCP R0, R0 ;  /* 0x0000000000007308 */ /* 0x002e640000001000 */
[----:B-1----:R-:W-:-:S02]  /*04a0*/  VIADD R2, R0, 0xffffffe ;  /* 0x0ffffffe00027836 */ /* 0x002fc40000000000 */
[----:B------:R-:W-:-:S04]  /*04b0*/  IMAD.MOV R0, RZ, RZ, -R8 ;  /* 0x000000ffff007224 */ /* 0x000fc800078e0a08 */
[----:B------:R1:W2:Y:S02]  /*04c0*/  F2I.FTZ.U32.TRUNC.NTZ R3, R2 ;  /* 0x0000000200037305 */ /* 0x0002a4000021f000 */
[----:B-1----:R-:W-:Y:S02]  /*04d0*/  IMAD.MOV.U32 R2, RZ, RZ, RZ ;  /* 0x000000ffff027224 */ /* 0x002fe400078e00ff */
[----:B--2---:R-:W-:-:S04]  /*04e0*/  IMAD.MOV R4, RZ, RZ, -R3 ;  /* 0x000000ffff047224 */ /* 0x004fc800078e0a03 */
[----:B------:R-:W-:Y:S02]  /*04f0*/  IMAD R9, R4, R7, RZ ;  /* 0x0000000704097224 */ /* 0x000fe400078e02ff */
[----:B------:R-:W-:Y:S02]  /*0500*/  IMAD.MOV.U32 R4, RZ, RZ, R6 ;  /* 0x000000ffff047224 */ /* 0x000fe400078e0006 */
[----:B------:R-:W-:-:S06]  /*0510*/  IMAD.HI.U32 R3, R3, R9, R2 ;  /* 0x0000000903037227 */ /* 0x000fcc00078e0002 */
[----:B------:R-:W-:-:S04]  /*0520*/  IMAD.HI.U32 R3, R3, R4, RZ ;  /* 0x0000000403037227 */ /* 0x000fc800078e00ff */
[----:B------:R-:W-:Y:S01]  /*0530*/  IMAD R0, R3, R0, R4 ;  /* 0x0000000003007224 */ /* 0x000fe200078e0204 */
[----:B------:R-:W-:Y:S01]  /*0540*/  IABS R4, R66 ;  /* 0x0000004200047213 */ /* 0x000fe20000000000 */
[----:B------:R-:W-:Y:S03]  /*0550*/  BAR.SYNC.DEFER_BLOCKING 0x0 ;  /* 0x0000000000007b1d */ /* 0x000fe60000010000 */
[----:B------:R-:W-:-:S03]  /*0560*/  ISETP.GT.U32.AND P2, PT, R7, R0, PT ;  /* 0x000000000700720c */ /* 0x000fc60003f44070 */
[----:B------:R-:W1:Y:S10]  /*0570*/  I2F.RP R8, R4 ;  /* 0x0000000400087306 */ /* 0x000e740000209400 */
[----:B------:R-:W-:-:S02]  /*0580*/  @!P2 IMAD.IADD R0, R0, 0x1, -R7 ;  /* 0x000000010000a824 */ /* 0x000fc400078e0a07 */
[----:B------:R-:W-:Y:S01]  /*0590*/  @!P2 VIADD R3, R3, 0x1 ;  /* 0x000000010303a836 */ /* 0x000fe20000000000 */
[----:B------:R-:W-:Y:S02]  /*05a0*/  ISETP.NE.AND P2, PT, R5, RZ, PT ;  /* 0x000000ff0500720c */ /* 0x000fe40003f45270 */
[----:B------:R-:W-:Y:S01]  /*05b0*/  ISETP.GE.U32.AND P0, PT, R0, R7, PT ;  /* 0x000000070000720c */ /* 0x000fe20003f06070 */
[----:B-1----:R-:W-:Y:S01]  /*05c0*/  MUFU.RCP R8, R8 ;  /* 0x0000000800087308 */ /* 0x002fe20000001000 */
[----:B------:R-:W-:-:S04]  /*05d0*/  LOP3.LUT R0, R10, R5, RZ, 0x3c, !PT ;  /* 0x000000050a007212 */ /* 0x000fc800078e3cff */
[----:B------:R-:W-:Y:S01]  /*05e0*/  ISETP.GE.AND P3, PT, R0, RZ, PT ;  /* 0x000000ff0000720c */ /* 0x000fe20003f66270 */
[----:B------:R-:W-:-:S06]  /*05f0*/  VIADD R0, R66, 0x3f ;  /* 0x0000003f42007836 */ /* 0x000fcc0000000000 */
[----:B------:R-:W-:-:S04]  /*0600*/  @P0 VIADD R3, R3, 0x1 ;  /* 0x0000000103030836 */ /* 0x000fc80000000000 */
[----:B------:R-:W-:Y:S01]  /*0610*/  IMAD.MOV.U32 R2, RZ, RZ, R3 ;  /* 0x000000ffff027224 */ /* 0x000fe200078e0003 */
[----:B------:R-:W-:-:S03]  /*0620*/  SHF.R.S32.HI R3, RZ, 0x1f, R0 ;  /* 0x0000001fff037819 */ /* 0x000fc60000011400 */
[----:B------:R-:W-:Y:S01]  /*0630*/  @!P3 IMAD.MOV R2, RZ, RZ, -R2 ;  /* 0x000000ffff02b224 */ /* 0x000fe200078e0a02 */
[----:B------:R-:W-:Y:S02]  /*0640*/  @!P2 LOP3.LUT R2, RZ, R5, RZ, 0x33, !PT ;  /* 0x00000005ff02a212 */ /* 0x000fe400078e33ff */
[----:B------:R-:W-:-:S03]  /*0650*/  LEA.HI R3, R3, R0, RZ, 0x6 ;  /* 0x0000000003037211 */ /* 0x000fc600078f30ff */
[----:B------:R-:W-:Y:S02]  /*0660*/  IMAD.SHL.U32 R12, R2, 0x8, RZ ;  /* 0x00000008020c7824 */ /* 0x000fe400078e00ff */
[----:B------:R-:W-:-:S03]  /*0670*/  IMAD.MOV R2, RZ, RZ, -R2 ;  /* 0x000000ffff027224 */ /* 0x000fc600078e0a02 */
[----:B------:R-:W-:Y:S01]  /*0680*/  LEA.HI.SX32 R3, R3, -R12, 0x1a ;  /* 0x8000000c03037211 */ /* 0x000fe200078fd2ff */
[----:B------:R-:W-:-:S03]  /*0690*/  IMAD R10, R5, R2, R10 ;  /* 0x00000002050a7224 */ /* 0x000fc600078e020a */
[----:B------:R-:W-:Y:S02]  /*06a0*/  VIMNMX R15, PT, PT, R3, 0x8, PT ;  /* 0x00000008030f7848 */ /* 0x000fe40003fe0100 */
[----:B------:R-:W-:Y:S02]  /*06b0*/  IABS R3, R67 ;  /* 0x0000004300037213 */ /* 0x000fe40000000000 */
[-C--:B------:R-:W-:Y:S02]  /*06c0*/  IABS R9, R15.reuse ;  /* 0x0000000f00097213 */ /* 0x080fe40000000000 */
[----:B------:R-:W-:Y:S01]  /*06d0*/  IABS R11, R15 ;  /* 0x0000000f000b7213 */ /* 0x000fe20000000000 */
[----:B------:R-:W1:Y:S08]  /*06e0*/  I2F.RP R2, R3 ;  /* 0x0000000300027306 */ /* 0x000e700000209400 */
[----:B------:R-:W2:Y:S08]  /*06f0*/  I2F.RP R0, R9 ;  /* 0x0000000900007306 */ /* 0x000eb00000209400 */
[----:B-1----:R-:W-:Y:S08]  /*0700*/  MUFU.RCP R2, R2 ;  /* 0x0000000200027308 */ /* 0x002ff00000001000 */
[----:B--2---:R-:W1:Y:S02]  /*0710*/  MUFU.RCP R0, R0 ;  /* 0x0000000000007308 */ /* 0x004e640000001000 */
[----:B-1----:R-:W-:-:S06]  /*0720*/  VIADD R6, R0, 0xffffffe ;  /* 0x0ffffffe00067836 */ /* 0x002fcc0000000000 */
[----:B------:R1:W2:Y:S02]  /*0730*/  F2I.FTZ.U32.TRUNC.NTZ R7, R6 ;  /* 0x0000000600077305 */ /* 0x0002a4000021f000 */
[----:B-1----:R-:W-:Y:S02]  /*0740*/  IMAD.MOV.U32 R6, RZ, RZ, RZ ;  /* 0x000000ffff067224 */ /* 0x002fe400078e00ff */
[----:B--2---:R-:W-:-:S04]  /*0750*/  IMAD.MOV R0, RZ, RZ, -R7 ;  /* 0x000000ffff007224 */ /* 0x004fc800078e0a07 */
[----:B------:R-:W-:Y:S01]  /*0760*/  IMAD R5, R0, R9, RZ ;  /* 0x0000000900057224 */ /* 0x000fe200078e02ff */
[----:B------:R-:W-:-:S03]  /*0770*/  IABS R0, R10 ;  /* 0x0000000a00007213 */ /* 0x000fc60000000000 */
[----:B------:R-:W-:-:S04]  /*0780*/  IMAD.HI.U32 R6, R7, R5, R6 ;  /* 0x0000000507067227 */ /* 0x000fc800078e0006 */
[----:B------:R-:W-:Y:S02]  /*0790*/  IMAD.MOV.U32 R5, RZ, RZ, R0 ;  /* 0x000000ffff057224 */ /* 0x000fe400078e0000 */
[----:B------:R-:W-:Y:S02]  /*07a0*/  IMAD.MOV R0, RZ, RZ, -R11 ;  /* 0x000000ffff007224 */ /* 0x000fe400078e0a0b */
[----:B------:R-:W-:Y:S01]  /*07b0*/  IMAD.HI.U32 R6, R6, R5, RZ ;  /* 0x0000000506067227 */ /* 0x000fe200078e00ff */
[----:B------:R-:W1:Y:S03]  /*07c0*/  LDS R11, [UR15] ;  /* 0x0000000fff0b7984 */ /* 0x000e660008000800 */
[----:B------:R-:W-:Y:S01]  /*07d0*/  IMAD R0, R6, R0, R5 ;  /* 0x0000000006007224 */ /* 0x000fe200078e0205 */
[----:B------:R-:W-:Y:S01]  /*07e0*/  SHF.R.U32.HI R5, RZ, 0x5, R39 ;  /* 0x00000005ff057819 */ /* 0x000fe20000011627 */
[----:B------:R-:W-:-:S02]  /*07f0*/  VIADD R7, R8, 0xffffffe ;  /* 0x0ffffffe08077836 */ /* 0x000fc40000000000 */
[----:B------:R-:W-:Y:S01]  /*0800*/  VIADD R8, R2, 0xffffffe ;  /* 0x0ffffffe02087836 */ /* 0x000fe20000000000 */
[----:B------:R-:W-:Y:S01]  /*0810*/  BAR.SYNC.DEFER_BLOCKING 0x0 ;  /* 0x0000000000007b1d */ /* 0x000fe20000010000 */
[----:B------:R-:W-:Y:S02]  /*0820*/  ISETP.GT.U32.AND P2, PT, R9, R0, PT ;  /* 0x000000000900720c */ /* 0x000fe40003f44070 */
[----:B------:R-:W-:-:S03]  /*0830*/  SGXT.U32 R5, R5, 0x3 ;  /* 0x000000030505781a */ /* 0x000fc60000000000 */
[----:B------:R-:W2:Y:S08]  /*0840*/  F2I.FTZ.U32.TRUNC.NTZ R7, R7 ;  /* 0x0000000700077305 */ /* 0x000eb0000021f000 */
[----:B------:R-:W-:Y:S02]  /*0850*/  @!P2 IMAD.IADD R0, R0, 0x1, -R9 ;  /* 0x000000010000a824 */ /* 0x000fe400078e0a09 */
[----:B------:R-:W-:Y:S01]  /*0860*/  @!P2 VIADD R6, R6, 0x1 ;  /* 0x000000010606a836 */ /* 0x000fe20000000000 */
[----:B------:R-:W-:-:S02]  /*0870*/  ISETP.NE.AND P2, PT, R15, RZ, PT ;  /* 0x000000ff0f00720c */ /* 0x000fc40003f45270 */
[----:B------:R-:W-:Y:S02]  /*0880*/  ISETP.GE.U32.AND P0, PT, R0, R9, PT ;  /* 0x000000090000720c */ /* 0x000fe40003f06070 */
[----:B------:R-:W-:Y:S01]  /*0890*/  LOP3.LUT R0, R10, R15, RZ, 0x3c, !PT ;  /* 0x0000000f0a007212 */ /* 0x000fe200078e3cff */
[----:B------:R-:W3:Y:S03]  /*08a0*/  F2I.FTZ.U32.TRUNC.NTZ R9, R8 ;  /* 0x0000000800097305 */ /* 0x000ee6000021f000 */
[----:B------:R-:W-:Y:S02]  /*08b0*/  ISETP.GE.AND P3, PT, R0, RZ, PT ;  /* 0x000000ff0000720c */ /* 0x000fe40003f66270 */
[----:B------:R-:W-:-:S04]  /*08c0*/  SHF.R.U32.HI R0, RZ, 0x5, R39 ;  /* 0x00000005ff007819 */ /* 0x000fc80000011627 */
[----:B------:R-:W-:Y:S01]  /*08d0*/  R2UR UR9, R0 ;  /* 0x00000000000972ca */ /* 0x000fe200000e0000 */
[----:B------:R-:W-:Y:S01]  /*08e0*/  @P0 VIADD R6, R6, 0x1 ;  /* 0x0000000106060836 */ /* 0x000fe20000000000 */
[----:B-1----:R-:W-:Y:S01]  /*08f0*/  R2UR UR18, R11 ;  /* 0x000000000b1272ca */ /* 0x002fe200000e0000 */
[----:B--2---:R-:W-:Y:S02]  /*0900*/  IMAD.MOV R11, RZ, RZ, -R7 ;  /* 0x000000ffff0b7224 */ /* 0x004fe400078e0a07 */
[----:B------:R-:W-:Y:S02]  /*0910*/  IMAD.MOV.U32 R0, RZ, RZ, R6 ;  /* 0x000000ffff007224 */ /* 0x000fe400078e0006 */
[----:B---3--:R-:W-:Y:S02]  /*0920*/  IMAD.MOV R2, RZ, RZ, -R9 ;  /* 0x000000ffff027224 */ /* 0x008fe400078e0a09 */
[----:B------:R-:W-:Y:S01]  /*0930*/  @!P3 IMAD.MOV R0, RZ, RZ, -R0 ;  /* 0x000000ffff00b224 */ /* 0x000fe200078e0a00 */
[----:B------:R-:W-:Y:S01]  /*0940*/  @!P2 LOP3.LUT R0, RZ, R15, RZ, 0x33, !PT ;  /* 0x0000000fff00a212 */ /* 0x000fe200078e33ff */
[----:B------:R-:W-:-:S02]  /*0950*/  IMAD R13, R2, R3, RZ ;  /* 0x00000003020d7224 */ /* 0x000fc400078e02ff */
[----:B------:R-:W-:Y:S01]  /*0960*/  IMAD.MOV.U32 R6, RZ, RZ, RZ ;  /* 0x000000ffff067224 */ /* 0x000fe200078e00ff */
[----:B------:R-:W-:Y:S01]  /*0970*/  USHF.L.U32 UR4, UR9, 0x15, URZ ;  /* 0x0000001509047899 */ /* 0x000fe200080006ff */
[----:B------:R-:W-:Y:S01]  /*0980*/  IMAD R11, R11, R4, RZ ;  /* 0x000000040b0b7224 */ /* 0x000fe200078e02ff */
[----:B------:R-:W-:Y:S01]  /*0990*/  USHF.L.U32 UR5, UR9, 0x4, URZ ;  /* 0x0000000409057899 */ /* 0x000fe200080006ff */
[----:B------:R-:W-:Y:S02]  /*09a0*/  IMAD.SHL.U32 R2, R0, 0x80, RZ ;  /* 0x0000008000027824 */ /* 0x000fe400078e00ff */
[----:B------:R-:W-:-:S03]  /*09b0*/  IMAD.HI.U32 R6, R7, R11, R6 ;  /* 0x0000000b07067227 */ /* 0x000fc600078e0006 */
[C---:B------:R-:W-:Y:S01]  /*09c0*/  LOP3.LUT R7, R2.reuse, R5, RZ, 0xfc, !PT ;  /* 0x0000000502077212 */ /* 0x040fe200078efcff */
[----:B------:R-:W-:Y:S01]  /*09d0*/  VIADD R64, R2, UR9 ;  /* 0x0000000902407c36 */ /* 0x000fe20008000000 */
[----:B------:R-:W-:Y:S01]  /*09e0*/  LOP3.LUT R5, R39, 0x3f, RZ, 0xc0, !PT ;  /* 0x0000003f27057812 */ /* 0x000fe200078ec0ff */
[----:B------:R-:W-:Y:S01]  /*09f0*/  IMAD.MOV.U32 R8, RZ, RZ, RZ ;  /* 0x000000ffff087224 */ /* 0x000fe200078e00ff */
[C---:B------:R-:W-:Y:S01]  /*0a00*/  LOP3.LUT R17, R7.reuse, 0x10, RZ, 0xfc, !PT ;  /* 0x0000001007117812 */ /* 0x040fe200078efcff */
[----:B------:R-:W-:Y:S01]  /*0a10*/  IMAD.MOV R0, RZ, RZ, -R0 ;  /* 0x000000ffff007224 */ /* 0x000fe200078e0a00 */
[----:B------:R-:W-:Y:S01]  /*0a20*/  LOP3.LUT R23, R7, 0x20, RZ, 0xfc, !PT ;  /* 0x0000002007177812 */ /* 0x000fe200078efcff */
[----:B------:R-:W-:Y:S01]  /*0a30*/  VIADD R19, R64, 0x18 ;  /* 0x0000001840137836 */ /* 0x000fe20000000000 */
[----:B------:R-:W-:Y:S01]  /*0a40*/  IABS R20, R17 ;  /* 0x0000001100147213 */ /* 0x000fe20000000000 */
[----:B------:R-:W-:Y:S01]  /*0a50*/  IMAD.HI.U32 R8, R9, R13, R8 ;  /* 0x0000000d09087227 */ /* 0x000fe200078e0008 */
[----:B------:R-:W-:-:S02]  /*0a60*/  IABS R24, R23 ;  /* 0x0000001700187213 */ /* 0x000fc40000000000 */
[----:B------:R-:W-:Y:S01]  /*0a70*/  IABS R22, R19 ;  /* 0x0000001300167213 */ /* 0x000fe20000000000 */
[----:B------:R-:W-:Y:S01]  /*0a80*/  IMAD R0, R15, R0, R10 ;  /* 0x000000000f007224 */ /* 0x000fe200078e020a */
[C---:B------:R-:W-:Y:S01]  /*0a90*/  LOP3.LUT R18, R7.reuse, 0x8, RZ, 0xfc, !PT ;  /* 0x0000000807127812 */ /* 0x040fe200078efcff */
[----:B------:R-:W-:Y:S01]  /*0aa0*/  IMAD.HI.U32 R11, R8, R20, RZ ;  /* 0x00000014080b7227 */ /* 0x000fe200078e00ff */
[----:B------:R-:W-:Y:S02]  /*0ab0*/  IABS R14, R7 ;  /* 0x00000007000e7213 */ /* 0x000fe40000000000 */
[----:B------:R-:W-:Y:S01]  /*0ac0*/  IABS R16, R18 ;  /* 0x0000001200107213 */ /* 0x000fe20000000000 */
[----:B------:R-:W-:Y:S01]  /*0ad0*/  IMAD.IADD R0, R12, 0x1, R0 ;  /* 0x000000010c007824 */ /* 0x000fe200078e0200 */
[C---:B------:R-:W-:Y:S01]  /*0ae0*/  LOP3.LUT R25, R7.reuse, 0x28, RZ, 0xfc, !PT ;  /* 0x0000002807197812 */ /* 0x040fe200078efcff */
[----:B------:R-:W-:Y:S01]  /*0af0*/  IMAD.HI.U32 R12, R8, R22, RZ ;  /* 0x00000016080c7227 */ /* 0x000fe200078e00ff */
[----:B------:R-:W-:-:S02]  /*0b00*/  LOP3.LUT R27, R7, 0x30, RZ, 0xfc, !PT ;  /* 0x00000030071b7812 */ /* 0x000fc400078efcff */
[----:B------:R-:W-:Y:S01]  /*0b10*/  IABS R26, R25 ;  /* 0x00000019001a7213 */ /* 0x000fe20000000000 */
[----:B------:R-:W-:Y:S01]  /*0b20*/  VIADD R21, R64, 0x38 ;  /* 0x0000003840157836 */ /* 0x000fe20000000000 */
[----:B------:R-:W-:Y:S01]  /*0b30*/  IABS R28, R27 ;  /* 0x0000001b001c7213 */ /* 0x000fe20000000000 */
[----:B------:R-:W-:Y:S01]  /*0b40*/  IMAD.MOV R11, RZ, RZ, -R11 ;  /* 0x000000ffff0b7224 */ /* 0x000fe200078e0a0b */
[C---:B------:R-:W-:Y:S01]  /*0b50*/  LOP3.LUT R29, R7.reuse, 0x40, RZ, 0xfc, !PT ;  /* 0x00000040071d7812 */ /* 0x040fe200078efcff */
[----:B------:R-:W-:Y:S01]  /*0b60*/  IMAD R0, R0, 0x40, R5 ;  /* 0x0000004000007824 */ /* 0x000fe200078e0205 */
[----:B------:R-:W-:Y:S01]  /*0b70*/  IABS R30, R21 ;  /* 0x00000015001e7213 */ /* 0x000fe20000000000 */
[----:B------:R-:W-:Y:S01]  /*0b80*/  IMAD.MOV R12, RZ, RZ, -R12 ;  /* 0x000000ffff0c7224 */ /* 0x000fe200078e0a0c */
[----:B------:R-:W-:Y:S01]  /*0b90*/  LOP3.LUT R31, R7, 0x48, RZ, 0xfc, !PT ;  /* 0x00000048071f7812 */ /* 0x000fe200078efcff */
[----:B------:R-:W-:Y:S01]  /*0ba0*/  IMAD R20, R3, R11, R20 ;  /* 0x0000000b03147224 */ /* 0x000fe200078e0214 */
[----:B------:R-:W-:Y:S01]  /*0bb0*/  IABS R11, R0 ;  /* 0x00000000000b7213 */ /* 0x000fe20000000000 */
[----:B------:R-:W-:Y:S01]  /*0bc0*/  IMAD.HI.U32 R5, R8, R24, RZ ;  /* 0x0000001808057227 */ /* 0x000fe200078e00ff */
[----:B------:R-:W-:-:S02]  /*0bd0*/  ISETP.GE.AND P4, PT, R0, RZ, PT ;  /* 0x000000ff0000720c */ /* 0x000fc40003f86270 */
[----:B------:R-:W-:Y:S01]  /*0be0*/  IABS R32, R29 ;  /* 0x0000001d00207213 */ /* 0x000fe20000000000 */
[----:B------:R-:W-:Y:S01]  /*0bf0*/  IMAD R22, R3, R12, R22 ;  /* 0x0000000c03167224 */ /* 0x000fe200078e0216 */
[----:B------:R-:W-:Y:S01]  /*0c00*/  IABS R36, R31 ;  /* 0x0000001f00247213 */ /* 0x000fe20000000000 */
[----:B------:R-:W-:Y:S01]  /*0c10*/  IMAD.MOV R12, RZ, RZ, -R5 ;  /* 0x000000ffff0c7224 */ /* 0x000fe200078e0a05 */
[C---:B------:R-:W-:Y:S01]  /*0c20*/  LOP3.LUT R33, R7.reuse, 0x50, RZ, 0xfc, !PT ;  /* 0x0000005007217812 */ /* 0x040fe200078efcff */
[----:B------:R-:W-:Y:S01]  /*0c30*/  IMAD.HI.U32 R5, R8, R30, RZ ;  /* 0x0000001e08057227 */ /* 0x000fe200078e00ff */
[----:B------:R-:W-:Y:S02]  /*0c40*/  LOP3.LUT R38, R7, 0x60, RZ, 0xfc, !PT ;  /* 0x0000006007267812 */ /* 0x000fe400078efcff */
[----:B------:R-:W-:Y:S01]  /*0c50*/  IABS R46, R33 ;  /* 0x00000021002e7213 */ /* 0x000fe20000000000 */
[----:B------:R-:W-:Y:S01]  /*0c60*/  IMAD.HI.U32 R6, R6, R11, RZ ;  /* 0x0000000b06067227 */ /* 0x000fe200078e00ff */
[----:B------:R-:W-:-:S02]  /*0c70*/  IABS R40, R38 ;  /* 0x0000002600287213 */ /* 0x000fc40000000000 */
[----:B------:R-:W-:Y:S01]  /*0c80*/  LOP3.LUT R72, R7, 0x68, RZ, 0xfc, !PT ;  /* 0x0000006807487812 */ /* 0x000fe200078efcff */
[----:B------:R-:W-:Y:S01]  /*0c90*/  IMAD.MOV R5, RZ, RZ, -R5 ;  /* 0x000000ffff057224 */ /* 0x000fe200078e0a05 */
[C---:B------:R-:W-:Y:S01]  /*0ca0*/  ISETP.GT.U32.AND P3, PT, R3.reuse, R20, PT ;  /* 0x000000140300720c */ /* 0x040fe20003f64070 */
[----:B------:R-:W-:Y:S01]  /*0cb0*/  IMAD.MOV R6, RZ, RZ, -R6 ;  /* 0x000000ffff067224 */ /* 0x000fe200078e0a06 */
[----:B------:R-:W-:Y:S01]  /*0cc0*/  IABS R58, R72 ;  /* 0x00000048003a7213 */ /* 0x000fe20000000000 */
[----:B------:R-:W-:Y:S01]  /*0cd0*/  IMAD R30, R3, R5, R30 ;  /* 0x00000005031e7224 */ /* 0x000fe200078e021e */
[----:B------:R-:W-:Y:S01]  /*0ce0*/  LOP3.LUT R70, R7, 0x70, RZ, 0xfc, !PT ;  /* 0x0000007007467812 */ /* 0x000fe200078efcff */
[----:B------:R-:W-:Y:S02]  /*0cf0*/  IMAD R5, R4, R6, R11 ;  /* 0x0000000604057224 */ /* 0x000fe400078e020b */
[----:B------:R-:W-:Y:S01]  /*0d00*/  IMAD.HI.U32 R9, R8, R14, RZ ;  /* 0x0000000e08097227 */ /* 0x000fe200078e00ff */
[----:B------:R-:W-:-:S02]  /*0d10*/  IABS R62, R70 ;  /* 0x00000046003e7213 */ /* 0x000fc40000000000 */
[----:B------:R-:W-:Y:S01]  /*0d20*/  ISETP.GT.U32.AND P0, PT, R4, R5, PT ;  /* 0x000000050400720c */ /* 0x000fe20003f04070 */
[----:B------:R-:W-:-:S04]  /*0d30*/  IMAD.HI.U32 R10, R8, R16, RZ ;  /* 0x00000010080a7227 */ /* 0x000fc800078e00ff */
[----:B------:R-:W-:Y:S02]  /*0d40*/  IMAD.MOV R9, RZ, RZ, -R9 ;  /* 0x000000ffff097224 */ /* 0x000fe400078e0a09 */
[----:B------:R-:W-:Y:S02]  /*0d50*/  IMAD.MOV R10, RZ, RZ, -R10 ;  /* 0x000000ffff0a7224 */ /* 0x000fe400078e0a0a */
[----:B------:R-:W-:Y:S02]  /*0d60*/  IMAD R14, R3, R9, R14 ;  /* 0x00000009030e7224 */ /* 0x000fe400078e020e */
[----:B------:R-:W-:-:S04]  /*0d70*/  IMAD.HI.U32 R9, R8, R26, RZ ;  /* 0x0000001a08097227 */ /* 0x000fc800078e00ff */
[----:B------:R-:W-:Y:S01]  /*0d80*/  @!P0 IMAD.IADD R5, R5, 0x1, -R4 ;  /* 0x0000000105058824 */ /* 0x000fe200078e0a04 */
[----:B------:R-:W-:Y:S01]  /*0d90*/  ISETP.NE.AND P0, PT, R66, RZ, PT ;  /* 0x000000ff4200720c */ /* 0x000fe20003f05270 */
[C---:B------:R-:W-:Y:S02]  /*0da0*/  IMAD R16, R3.reuse, R10, R16 ;  /* 0x0000000a03107224 */ /* 0x040fe400078e0210 */
[----:B------:R-:W-:Y:S01]  /*0db0*/  IMAD.HI.U32 R10, R8, R28, RZ ;  /* 0x0000001c080a7227 */ /* 0x000fe200078e00ff */
[----:B------:R-:W-:Y:S02]  /*0dc0*/  ISETP.GT.U32.AND P2, PT, R4, R5, PT ;  /* 0x000000050400720c */ /* 0x000fe40003f44070 */
[----:B------:R-:W-:Y:S01]  /*0dd0*/  ISETP.GT.U32.AND P5, PT, R3, R16, PT ;  /* 0x000000100300720c */ /* 0x000fe20003fa4070 */
[----:B------:R-:W-:Y:S02]  /*0de0*/  IMAD.MOV R9, RZ, RZ, -R9 ;  /* 0x000000ffff097224 */ /* 0x000fe400078e0a09 */
[----:B------:R-:W-:-:S02]  /*0df0*/  IMAD.MOV R10, RZ, RZ, -R10 ;  /* 0x000000ffff0a7224 */ /* 0x000fc400078e0a0a */
[C---:B------:R-:W-:Y:S02]  /*0e00*/  IMAD R24, R3.reuse, R12, R24 ;  /* 0x0000000c03187224 */ /* 0x040fe400078e0218 */
[C---:B------:R-:W-:Y:S02]  /*0e10*/  IMAD R26, R3.reuse, R9, R26 ;  /* 0x00000009031a7224 */ /* 0x040fe400078e021a */
[----:B------:R-:W-:Y:S01]  /*0e20*/  IMAD.HI.U32 R6, R8, R32, RZ ;  /* 0x0000002008067227 */ /* 0x000fe200078e00ff */
[----:B------:R-:W-:-:S03]  /*0e30*/  ISETP.GT.U32.AND P6, PT, R3, R24, PT ;  /* 0x000000180300720c */ /* 0x000fc60003fc4070 */
[----:B------:R-:W-:Y:S01]  /*0e40*/  @!P2 IMAD.IADD R5, R5, 0x1, -R4 ;  /* 0x000000010505a824 */ /* 0x000fe200078e0a04 */
[----:B------:R-:W-:Y:S01]  /*0e50*/  ISETP.GT.U32.AND P2, PT, R3, R26, PT ;  /* 0x0000001a0300720c */ /* 0x000fe20003f44070 */
[----:B------:R-:W-:-:S04]  /*0e60*/  IMAD.HI.U32 R9, R8, R36, RZ ;  /* 0x0000002408097227 */ /* 0x000fc800078e00ff */
[----:B------:R-:W-:Y:S02]  /*0e70*/  IMAD.MOV.U32 R61, RZ, RZ, R5 ;  /* 0x000000ffff3d7224 */ /* 0x000fe400078e0005 */
[C---:B------:R-:W-:Y:S02]  /*0e80*/  IMAD R28, R3.reuse, R10, R28 ;  /* 0x0000000a031c7224 */ /* 0x040fe400078e021c */
[----:B------:R-:W-:Y:S01]  /*0e90*/  @!P4 IMAD.MOV R61, RZ, RZ, -R61 ;  /* 0x000000ffff3dc224 */ /* 0x000fe200078e0a3d */
[C---:B------:R-:W-:Y:S01]  /*0ea0*/  ISETP.GT.U32.AND P4, PT, R3.reuse, R22, PT ;  /* 0x000000160300720c */ /* 0x040fe20003f84070 */
[----:B------:R-:W-:Y:S01]  /*0eb0*/  IMAD.MOV R10, RZ, RZ, -R6 ;  /* 0x000000ffff0a7224 */ /* 0x000fe200078e0a06 */
[----:B------:R-:W-:Y:S01]  /*0ec0*/  @!P0 LOP3.LUT R61, RZ, R66, RZ, 0x33, !PT ;  /* 0x00000042ff3d8212 */ /* 0x000fe200078e33ff */
[----:B------:R-:W-:Y:S01]  /*0ed0*/  IMAD.MOV R11, RZ, RZ, -R9 ;  /* 0x000000ffff0b7224 */ /* 0x000fe200078e0a09 */
[----:B------:R-:W-:Y:S01]  /*0ee0*/  ISETP.GT.U32.AND P0, PT, R3, R28, PT ;  /* 0x0000001c0300720c */ /* 0x000fe20003f04070 */
[----:B------:R-:W-:-:S04]  /*0ef0*/  IMAD.HI.U32 R6, R8, R46, RZ ;  /* 0x0000002e08067227 */ /* 0x000fc800078e00ff */
[----:B------:R-:W-:-:S04]  /*0f00*/  IMAD.HI.U32 R9, R8, R40, RZ ;  /* 0x0000002808097227 */ /* 0x000fc800078e00ff */
[----:B------:R-:W-:Y:S02]  /*0f10*/  IMAD R32, R3, R10, R32 ;  /* 0x0000000a03207224 */ /* 0x000fe400078e0220 */
[----:B------:R-:W-:Y:S02]  /*0f20*/  IMAD.MOV R10, RZ, RZ, -R6 ;  /* 0x000000ffff0a7224 */ /* 0x000fe400078e0a06 */
[----:B------:R-:W-:Y:S02]  /*0f30*/  IMAD.MOV R9, RZ, RZ, -R9 ;  /* 0x000000ffff097224 */ /* 0x000fe400078e0a09 */
[----:B------:R-:W-:Y:S02]  /*0f40*/  VIADD R35, R64, 0x58 ;  /* 0x0000005840237836 */ /* 0x000fe40000000000 */
[----:B------:R-:W-:-:S04]  /*0f50*/  IMAD.HI.U32 R6, R8, R58, RZ ;  /* 0x0000003a08067227 */ /* 0x000fc800078e00ff */
[C---:B------:R-:W-:Y:S01]  /*0f60*/  IMAD R40, R3.reuse, R9, R40 ;  /* 0x0000000903287224 */ /* 0x040fe200078e0228 */
[----:B------:R-:W-:Y:S01]  /*0f70*/  IABS R9, R35 ;  /* 0x0000002300097213 */ /* 0x000fe20000000000 */
[----:B------:R-:W-:Y:S02]  /*0f80*/  IMAD.MOV R6, RZ, RZ, -R6 ;  /* 0x000000ffff067224 */ /* 0x000fe400078e0a06 */
[--C-:B------:R-:W-:Y:S01]  /*0f90*/  @!P5 IMAD.IADD R16, R16, 0x1, -R3.reuse ;  /* 0x000000011010d824 */ /* 0x100fe200078e0a03 */
[C---:B------:R-:W-:Y:S01]  /*0fa0*/  ISETP.GT.U32.AND P5, PT, R3.reuse, R30, PT ;  /* 0x0000001e0300720c */ /* 0x040fe20003fa4070 */
[--C-:B------:R-:W-:Y:S02]  /*0fb0*/  @!P3 IMAD.IADD R20, R20, 0x1, -R3.reuse ;  /* 0x000000011414b824 */ /* 0x100fe400078e0a03 */
[--C-:B------:R-:W-:Y:S01]  /*0fc0*/  @!P4 IMAD.IADD R22, R22, 0x1, -R3.reuse ;  /* 0x000000011616c824 */ /* 0x100fe200078e0a03 */
[C---:B------:R-:W-:Y:S01]  /*0fd0*/  ISETP.GT.U32.AND P3, PT, R3.reuse, R16, PT ;  /* 0x000000100300720c */ /* 0x040fe20003f64070 */
[----:B------:R-:W-:Y:S01]  /*0fe0*/  @!P6 IMAD.IADD R24, R24, 0x1, -R3 ;  /* 0x000000011818e824 */ /* 0x000fe200078e0a03 */
[C---:B------:R-:W-:Y:S01]  /*0ff0*/  ISETP.GT.U32.AND P4, PT, R3.reuse, R20, PT ;  /* 0x000000140300720c */ /* 0x040fe20003f84070 */
[C---:B------:R-:W-:Y:S01]  /*1000*/  IMAD R58, R3.reuse, R6, R58 ;  /* 0x00000006033a7224 */ /* 0x040fe200078e023a */
[----:B------:R-:W-:Y:S01]  /*1010*/  ISETP.GT.U32.AND P6, PT, R3, R22, PT ;  /* 0x000000160300720c */ /* 0x000fe20003fc4070 */
[----:B------:R-:W-:-:S04]  /*1020*/  IMAD.HI.U32 R6, R8, R62, RZ ;  /* 0x0000003e08067227 */ /* 0x000fc800078e00ff */
[----:B------:R-:W-:-:S04]  /*1030*/  IMAD.HI.U32 R4, R8, R9, RZ ;  /* 0x0000000908047227 */ /* 0x000fc800078e00ff */
[----:B------:R-:W-:Y:S01]  /*1040*/  @!P0 IMAD.IADD R28, R28, 0x1, -R3 ;  /* 0x000000011c1c8824 */ /* 0x000fe200078e0a03 */
[C---:B------:R-:W-:Y:S01]  /*1050*/  ISETP.GT.U32.AND P0, PT, R3.reuse, R24, PT ;  /* 0x000000180300720c */ /* 0x040fe20003f04070 */
[----:B------:R-:W-:Y:S02]  /*1060*/  IMAD.MOV R6, RZ, RZ, -R6 ;  /* 0x000000ffff067224 */ /* 0x000fe400078e0a06 */
[----:B------:R-:W-:Y:S02]  /*1070*/  IMAD.MOV R4, RZ, RZ, -R4 ;  /* 0x000000ffff047224 */ /* 0x000fe400078e0a04 */
[C---:B------:R-:W-:Y:S02]  /*1080*/  IMAD R62, R3.reuse, R6, R62 ;  /* 0x00000006033e7224 */ /* 0x040fe400078e023e */
[----:B------:R-:W-:Y:S02]  /*1090*/  IMAD R6, R3, R4, R9 ;  /* 0x0000000403067224 */ /* 0x000fe400078e0209 */
[----:B------:R-:W1:Y:S01]  /*10a0*/  LDC.64 R4, c[0x0][0x3a8] ;  /* 0x0000ea00ff047b82 */ /* 0x000e620000000a00 */
[----:B------:R-:W-:-:S02]  /*10b0*/  VIADD R64, R64, 0x78 ;  /* 0x0000007840407836 */ /* 0x000fc40000000000 */
[--C-:B------:R-:W-:Y:S01]  /*10c0*/  @!P2 IMAD.IADD R26, R26, 0x1, -R3.reuse ;  /* 0x000000011a1aa824 */ /* 0x100fe200078e0a03 */
[----:B------:R-:W-:Y:S01]  /*10d0*/  LOP3.LUT P2, RZ, R39, 0xff, RZ, 0xc0, !PT ;  /* 0x000000ff27ff7812 */ /* 0x000fe2000784c0ff */
[--C-:B------:R-:W-:Y:S01]  /*10e0*/  @!P5 IMAD.IADD R30, R30, 0x1, -R3.reuse ;  /* 0x000000011e1ed824 */ /* 0x100fe200078e0a03 */
[----:B------:R-:W-:Y:S01]  /*10f0*/  IABS R63, R64 ;  /* 0x00000040003f7213 */ /* 0x000fe20000000000 */
[--C-:B------:R-:W-:Y:S01]  /*1100*/  @!P3 IMAD.IADD R16, R16, 0x1, -R3.reuse ;  /* 0x000000011010b824 */ /* 0x100fe200078e0a03 */
[C---:B------:R-:W-:Y:S01]  /*1110*/  ISETP.GT.U32.AND P3, PT, R3.reuse, R26, PT ;  /* 0x0000001a0300720c */ /* 0x040fe20003f64070 */
[--C-:B------:R-:W-:Y:S01]  /*1120*/  @!P4 IMAD.IADD R20, R20, 0x1, -R3.reuse ;  /* 0x000000011414c824 */ /* 0x100fe200078e0a03 */
[C---:B------:R-:W-:Y:S01]  /*1130*/  ISETP.GT.U32.AND P4, PT, R3.reuse, R28, PT ;  /* 0x0000001c0300720c */ /* 0x040fe20003f84070 */
[--C-:B------:R-:W-:Y:S01]  /*1140*/  @!P6 IMAD.IADD R22, R22, 0x1, -R3.reuse ;  /* 0x000000011616e824 */ /* 0x100fe200078e0a03 */
[C---:B------:R-:W-:Y:S01]  /*1150*/  ISETP.GT.U32.AND P5, PT, R3.reuse, R30, PT ;  /* 0x0000001e0300720c */ /* 0x040fe20003fa4070 */
[----:B------:R-:W-:Y:S01]  /*1160*/  @!P0 IMAD.IADD R24, R24, 0x1, -R3 ;  /* 0x0000000118188824 */ /* 0x000fe200078e0a03 */
[C---:B------:R-:W-:Y:S01]  /*1170*/  ISETP.GT.U32.AND P6, PT, R3.reuse, R32, PT ;  /* 0x000000200300720c */ /* 0x040fe20003fc4070 */
[----:B------:R-:W-:Y:S01]  /*1180*/  IMAD.HI.U32 R8, R8, R63, RZ ;  /* 0x0000003f08087227 */ /* 0x000fe200078e00ff */
[----:B------:R-:W-:-:S03]  /*1190*/  ISETP.GT.U32.AND P0, PT, R3, R14, PT ;  /* 0x0000000e0300720c */ /* 0x000fc60003f04070 */
[C---:B------:R-:W-:Y:S02]  /*11a0*/  IMAD R36, R3.reuse, R11, R36 ;  /* 0x0000000b03247224 */ /* 0x040fe400078e0224 */
[C---:B------:R-:W-:Y:S02]  /*11b0*/  IMAD R46, R3.reuse, R10, R46 ;  /* 0x0000000a032e7224 */ /* 0x040fe400078e022e */
[----:B------:R-:W-:Y:S02]  /*11c0*/  IMAD.MOV R8, RZ, RZ, -R8 ;  /* 0x000000ffff087224 */ /* 0x000fe400078e0a08 */
[----:B------:R-:W-:Y:S01]  /*11d0*/  @!P3 IMAD.IADD R26, R26, 0x1, -R3 ;  /* 0x000000011a1ab824 */ /* 0x000fe200078e0a03 */
[C---:B------:R-:W-:Y:S01]  /*11e0*/  ISETP.GT.U32.AND P3, PT, R3.reuse, R36, PT ;  /* 0x000000240300720c */ /* 0x040fe20003f64070 */
[C---:B------:R-:W-:Y:S02]  /*11f0*/  IMAD R63, R3.reuse, R8, R63 ;  /* 0x00000008033f7224 */ /* 0x040fe400078e023f */
[--C-:B------:R-:W-:Y:S01]  /*1200*/  @!P4 IMAD.IADD R28, R28, 0x1, -R3.reuse ;  /* 0x000000011c1cc824 */ /* 0x100fe200078e0a03 */
[C---:B------:R-:W-:Y:S01]  /*1210*/  ISETP.GT.U32.AND P4, PT, R3.reuse, R46, PT ;  /* 0x0000002e0300720c */ /* 0x040fe20003f84070 */
[--C-:B------:R-:W-:Y:S01]  /*1220*/  @!P5 IMAD.IADD R30, R30, 0x1, -R3.reuse ;  /* 0x000000011e1ed824 */ /* 0x100fe200078e0a03 */
[C---:B------:R-:W-:Y:S01]  /*1230*/  ISETP.GT.U32.AND P5, PT, R3.reuse, R40, PT ;  /* 0x000000280300720c */ /* 0x040fe20003fa4070 */
[----:B------:R-:W-:Y:S01]  /*1240*/  @!P6 IMAD.IADD R32, R32, 0x1, -R3 ;  /* 0x000000012020e824 */ /* 0x000fe200078e0a03 */
[----:B------:R-:W-:Y:S01]  /*1250*/  ISETP.GT.U32.AND P6, PT, R3, R58, PT ;  /* 0x0000003a0300720c */ /* 0x000fe20003fc4070 */
[----:B0-----:R-:W-:-:S02]  /*1260*/  VIADD R8, R68, 0x1f ;  /* 0x0000001f44087836 */ /* 0x001fc40000000000 */
[----:B------:R-:W-:Y:S01]  /*1270*/  @!P0 IMAD.IADD R14, R14, 0x1, -R3 ;  /* 0x000000010e0e8824 */ /* 0x000fe200078e0a03 */
[----:B----4-:R-:W-:Y:S09]  /*1280*/  @P1 BRA `(.L_x_5) ;  /* 0x0000000000181947 */ /* 0x010ff20003800000 */
[----:B------:R-:W-:Y:S01]  /*1290*/  ELECT P0, URZ, PT ;  /* 0x0000000000ff782f */ /* 0x000fe20003800000 */
[----:B------:R-:W-:Y:S01]  /*12a0*/  IMAD.MOV.U32 R9, RZ, RZ, 0x1 ;  /* 0x00000001ff097424 */ /* 0x000fe200078e00ff */
[----:B------:R-:W-:Y:S01]  /*12b0*/  UMOV UR7, 0x40 ;  /* 0x0000004000077882 */ /* 0x000fe20000000000 */
[----:B------:R-:W-:Y:S01]  /*12c0*/  UVIRTCOUNT.DEALLOC.SMPOOL 0x80 ;  /* 0x000000800000784c */ /* 0x000fe20000000000 */
[----:B------:R-:W-:-:S09]  /*12d0*/  ULEA UR7, UR6, UR7, 0x18 ;  /* 0x0000000706077291 */ /* 0x000fd2000f8ec0ff */
[----:B------:R0:W-:Y:S03]  /*12e0*/  @P0 STS.U8 [UR7], R9 ;  /* 0x00000009ff000988 */ /* 0x0001e60008000007 */
.L_x_5:
[----:B------:R-:W-:Y:S01]  /*12f0*/  ULOP3.LUT UR4, UR4, 0x600000, URZ, 0xc0, !UPT ;  /* 0x0060000004047892 */ /* 0x000fe2000f8ec0ff */
[--C-:B------:R-:W-:Y:S01]  /*1300*/  @!P4 IMAD.IADD R46, R46, 0x1, -R3.reuse ;  /* 0x000000012e2ec824 */ /* 0x100fe200078e0a03 */
[----:B------:R-:W-:Y:S01]  /*1310*/  ULOP3.LUT UR5, UR5, 0x40, URZ, 0xc0, !UPT ;  /* 0x0000004005057892 */ /* 0x000fe2000f8ec0ff */
[C---:B------:R-:W-:Y:S01]  /*1320*/  ISETP.GT.U32.AND P4, PT, R3.reuse, R63, PT ;  /* 0x0000003f0300720c */ /* 0x040fe20003f84070 */
[----:B------:R-:W-:Y:S01]  /*1330*/  VOTEU.ALL UP0, P2 ;  /* 0x0000000000ff7886 */ /* 0x000fe20001000000 */
[----:B------:R-:W-:Y:S01]  /*1340*/  ISETP.GT.U32.AND P0, PT, R3, R14, PT ;  /* 0x0000000e0300720c */ /* 0x000fe20003f04070 */
[----:B------:R-:W-:Y:S01]  /*1350*/  UIADD3 UR12, UPT, UPT, UR5, UR4, UR18 ;  /* 0x00000004050c7290 */ /* 0x000fe2000fffe012 */
[----:B------:R-:W-:Y:S01]  /*1360*/  @!P3 IMAD.IADD R36, R36, 0x1, -R3 ;  /* 0x000000012424b824 */ /* 0x000fe200078e0a03 */
[----:B------:R-:W-:Y:S01]  /*1370*/  UMOV UR13, UR10 ;  /* 0x0000000a000d7c82 */ /* 0x000fe20008000000 */
[----:B------:R-:W-:-:S04]  /*1380*/  @!UP0 UIADD3 UR4, UPT, UPT, -UR8, 0x100000, URZ ;  /* 0x0010000008048890 */ /* 0x000fc8000fffe1ff */
[----:B------:R-:W-:Y:S02]  /*1390*/  @!UP0 USHF.L.U32 UR5, UR4, 0xb, URZ ;  /* 0x0000000b04058899 */ /* 0x000fe400080006ff */
[----:B------:R-:W-:Y:S01]  /*13a0*/  @!UP0 USHF.L.U32 UR4, UR4, 0x1, URZ ;  /* 0x0000000104048899 */ /* 0x000fe200080006ff */
[----:B------:R-:W-:Y:S01]  /*13b0*/  VOTEU.ALL UP1, P2 ;  /* 0x0000000000ff7886 */ /* 0x000fe20001020000 */
[----:B------:R-:W-:Y:S01]  /*13c0*/  ISETP.GT.U32.AND P3, PT, R3, R62, PT ;  /* 0x0000003e0300720c */ /* 0x000fe20003f64070 */
[----:B------:R-:W-:Y:S01]  /*13d0*/  IMAD R61, R61, UR11, RZ ;  /* 0x0000000b3d3d7c24 */ /* 0x000fe2000f8e02ff */
[----:B0-----:R-:W-:Y:S01]  /*13e0*/  LOP3.LUT R9, R37, 0x8, RZ, 0xfc, !PT ;  /* 0x0000000825097812 */ /* 0x001fe200078efcff */
[--C-:B------:R-:W-:Y:S01]  /*13f0*/  @!P6 IMAD.IADD R58, R58, 0x1, -R3.reuse ;  /* 0x000000013a3ae824 */ /* 0x100fe200078e0a03 */
[----:B------:R-:W-:Y:S01]  /*1400*/  STTM.16dp32bit_t0_t15.x32 tmem[UR12], RZ ;  /* 0x000000ff000079ed */ /* 0x000fe20008a8000c */
[----:B------:R-:W-:Y:S01]  /*1410*/  STTM.16dp32bit_t16_t31.x32 tmem[UR12+0x20], RZ ;  /* 0x000020ff000079ed */ /* 0x000fe20008aa000c */
[----:B------:R-:W0:Y:S02]  /*1420*/  FENCE.VIEW.ASYNC.T ;  /* 0x00000000000073c6 */ /* 0x000e240000000200 */
[----:B0-----:R-:W-:Y:S01]  /*1430*/  BAR.SYNC.DEFER_BLOCKING 0x0 ;  /* 0x0000000000007b1d */ /* 0x001fe20000010000 */
[--C-:B------:R-:W-:Y:S01]  /*1440*/  @!P4 IMAD.IADD R63, R63, 0x1, -R3.reuse ;  /* 0x000000013f3fc824 */ /* 0x100fe200078e0a03 */
[----:B------:R-:W-:Y:S01]  /*1450*/  ISETP.GT.U32.AND P6, PT, R3, R32, PT ;  /* 0x000000200300720c */ /* 0x000fe20003fc4070 */
[----:B-1----:R-:W-:Y:S01]  /*1460*/  IMAD R11, R37, R4, RZ ;  /* 0x00000004250b7224 */ /* 0x002fe200078e02ff */
[C---:B------:R-:W-:Y:S01]  /*1470*/  IADD3 R56, P4, PT, R61.reuse, UR20, RZ ;  /* 0x000000143d387c10 */ /* 0x040fe2000ff9e0ff */
[--C-:B------:R-:W-:Y:S01]  /*1480*/  @!P0 IMAD.IADD R14, R14, 0x1, -R3.reuse ;  /* 0x000000010e0e8824 */ /* 0x100fe200078e0a03 */
[----:B------:R-:W-:Y:S01]  /*1490*/  ISETP.GT.AND P0, PT, R8, 0x1f, PT ;  /* 0x0000001f0800780c */ /* 0x000fe20003f04270 */
[--C-:B------:R-:W-:Y:S01]  /*14a0*/  @!P5 IMAD.IADD R40, R40, 0x1, -R3.reuse ;  /* 0x000000012828d824 */ /* 0x100fe200078e0a03 */
[----:B------:R-:W-:Y:S01]  /*14b0*/  LEA.HI.X.SX32 R61, R61, UR21, 0x1, P4 ;  /* 0x000000153d3d7c11 */ /* 0x000fe2000a0f0eff */
[----:B------:R-:W-:Y:S01]  /*14c0*/  @!P3 IMAD.IADD R62, R62, 0x1, -R3 ;  /* 0x000000013e3eb824 */ /* 0x000fe200078e0a03 */
[----:B------:R-:W-:Y:S01]  /*14d0*/  IADD3 R10, P4, PT, R11, R56, RZ ;  /* 0x000000380b0a7210 */ /* 0x000fe20007f9e0ff */
[----:B------:R-:W-:Y:S01]  /*14e0*/  IMAD R57, R4, 0x4, R11 ;  /* 0x0000000404397824 */ /* 0x000fe200078e020b */
[----:B------:R-:W-:-:S02]  /*14f0*/  ISETP.LT.AND P3, PT, R37, R68, P0 ;  /* 0x000000442500720c */ /* 0x000fc40000761270 */
[----:B------:R-:W-:Y:S01]  /*1500*/  LEA.HI.X.SX32 R11, R11, R61, 0x1, P4 ;  /* 0x0000003d0b0b7211 */ /* 0x000fe200020f0eff */
[----:B------:R-:W-:Y:S01]  /*1510*/  @!P6 IMAD.IADD R32, R32, 0x1, -R3 ;  /* 0x000000012020e824 */ /* 0x000fe200078e0a03 */
[C---:B------:R-:W-:Y:S02]  /*1520*/  ISETP.GT.U32.AND P4, PT, R3.reuse, R40, PT ;  /* 0x000000280300720c */ /* 0x040fe40003f84070 */
[C---:B------:R-:W-:Y:S02]  /*1530*/  ISETP.GT.U32.AND P6, PT, R3.reuse, R46, PT ;  /* 0x0000002e0300720c */ /* 0x040fe40003fc4070 */
[----:B------:R-:W-:Y:S01]  /*1540*/  ISETP.GT.U32.AND P5, PT, R3, R6, PT ;  /* 0x000000060300720c */ /* 0x000fe20003fa4070 */
[----:B------:R-:W0:Y:S02]  /*1550*/  FENCE.VIEW.ASYNC.S ;  /* 0x00000000000073c6 */ /* 0x000e240000000000 */
[----:B0-----:R0:W1:Y:S02]  /*1560*/  @!UP1 SYNCS.EXCH.64 URZ, [UR13], UR4 ;  /* 0x000000040dff95b2 */ /* 0x0010640008000100 */
[----:B-1----:R-:W-:Y:S01]  /*1570*/  BAR.SYNC.DEFER_BLOCKING 0x0 ;  /* 0x0000000000007b1d */ /* 0x002fe20000010000 */
[----:B------:R-:W-:-:S03]  /*1580*/  IMAD R15, R4, 0x4, R57 ;  /* 0x00000004040f7824 */ /* 0x000fc600078e0239 */
[--C-:B------:R-:W-:Y:S02]  /*1590*/  @!P4 IMAD.IADD R40, R40, 0x1, -R3.reuse ;  /* 0x000000012828c824 */ /* 0x100fe400078e0a03 */
[----:B------:R-:W-:Y:S01]  /*15a0*/  IADD3 R12, P4, PT, R15, R56, RZ ;  /* 0x000000380f0c7210 */ /* 0x000fe20007f9e0ff */
[----:B------:R-:W-:Y:S01]  /*15b0*/  @!P6 IMAD.IADD R46, R46, 0x1, -R3 ;  /* 0x000000012e2ee824 */ /* 0x000fe200078e0a03 */
[----:B------:R-:W-:Y:S01]  /*15c0*/  PRMT R71, RZ, 0x7610, R71 ;  /* 0x00007610ff477816 */ /* 0x000fe20000000047 */
[----:B------:R-:W-:Y:S01]  /*15d0*/  @!P5 IMAD.IADD R6, R6, 0x1, -R3 ;  /* 0x000000010606d824 */ /* 0x000fe200078e0a03 */
[----:B------:R-:W-:Y:S01]  /*15e0*/  ISETP.GT.U32.AND P6, PT, R3, R62, PT ;  /* 0x0000003e0300720c */ /* 0x000fe20003fc4070 */
[----:B0-----:R-:W0:Y:S01]  /*15f0*/  LDCU UR4, c[0x0][0x3b0] ;  /* 0x00007600ff0477ac */ /* 0x001e220008000800 */
[----:B------:R-:W-:Y:S02]  /*1600*/  LEA.HI.X.SX32 R13, R15, R61, 0x1, P4 ;  /* 0x0000003d0f0d7211 */ /* 0x000fe400020f0eff */
[----:B------:R-:W-:Y:S01]  /*1610*/  ISETP.GT.U32.AND P5, PT, R3, R36, PT ;  /* 0x000000240300720c */ /* 0x000fe20003fa4070 */
[----:B------:R-:W2:Y:S01]  /*1620*/  @P3 LDG.E.U8 R69, desc[UR16][R10.64] ;  /* 0x000000100a453981 */ /* 0x000ea2000c1e1100 */
[----:B------:R-:W-:-:S07]  /*1630*/  ISETP.LT.AND P3, PT, R9, R68, P0 ;  /* 0x000000440900720c */ /* 0x000fce0000761270 */
[----:B------:R-:W-:Y:S01]  /*1640*/  @!P6 IMAD.IADD R62, R62, 0x1, -R3 ;  /* 0x000000013e3ee824 */ /* 0x000fe200078e0a03 */
[----:B------:R-:W-:-:S03]  /*1650*/  ISETP.GE.AND P6, PT, R18, RZ, PT ;  /* 0x000000ff1200720c */ /* 0x000fc60003fc6270 */
[----:B------:R-:W-:Y:S01]  /*1660*/  @!P5 IMAD.IADD R36, R36, 0x1, -R3 ;  /* 0x000000012424d824 */ /* 0x000fe200078e0a03 */
[C---:B------:R-:W-:Y:S02]  /*1670*/  ISETP.GT.U32.AND P5, PT, R3.reuse, R58, PT ;  /* 0x0000003a0300720c */ /* 0x040fe40003fa4070 */
[----:B------:R-:W-:Y:S01]  /*1680*/  ISETP.GT.U32.AND P4, PT, R3, R63, PT ;  /* 0x0000003f0300720c */ /* 0x000fe20003f84070 */
[----:B------:R-:W3:Y:S01]  /*1690*/  @P3 LDG.E.U8 R71, desc[UR16][R12.64] ;  /* 0x000000100c473981 */ /* 0x000ee2000c1e1100 */
[----:B------:R-:W-:Y:S01]  /*16a0*/  ISETP.GE.AND P3, PT, R7, RZ, PT ;  /* 0x000000ff0700720c */ /* 0x000fe20003f66270 */
[----:B------:R-:W-:Y:S01]  /*16b0*/  IMAD.MOV.U32 R18, RZ, RZ, R14 ;  /* 0x000000ffff127224 */ /* 0x000fe200078e000e */
[----:B------:R-:W-:-:S07]  /*16c0*/  LOP3.LUT R14, R39, 0x1f, RZ, 0xc0, !PT ;  /* 0x0000001f270e7812 */ /* 0x000fce00078ec0ff */
[----:B------:R-:W-:Y:S01]  /*16d0*/  @!P5 IMAD.IADD R58, R58, 0x1, -R3 ;  /* 0x000000013a3ad824 */ /* 0x000fe200078e0a03 */
[----:B------:R-:W-:Y:S01]  /*16e0*/  ISETP.GT.U32.AND P5, PT, R3, R6, PT ;  /* 0x000000060300720c */ /* 0x000fe20003fa4070 */
[----:B------:R-:W-:Y:S01]  /*16f0*/  @!P6 IMAD.MOV R16, RZ, RZ, -R16 ;  /* 0x000000ffff10e224 */ /* 0x000fe200078e0a10 */
[----:B------:R-:W-:Y:S01]  /*1700*/  ISETP.GE.AND P6, PT, R25, RZ, PT ;  /* 0x000000ff1900720c */ /* 0x000fe20003fc6270 */
[----:B------:R-:W-:Y:S01]  /*1710*/  IMAD.MOV.U32 R34, RZ, RZ, R32 ;  /* 0x000000ffff227224 */ /* 0x000fe200078e0020 */
[----:B------:R-:W-:Y:S01]  /*1720*/  PRMT R73, RZ, 0x7610, R73 ;  /* 0x00007610ff497816 */ /* 0x000fe20000000049 */
[----:B------:R-:W-:Y:S01]  /*1730*/  @!P4 IMAD.IADD R63, R63, 0x1, -R3 ;  /* 0x000000013f3fc824 */ /* 0x000fe200078e0a03 */
[----:B------:R-:W-:Y:S01]  /*1740*/  ISETP.GE.AND P4, PT, R17, RZ, PT ;  /* 0x000000ff1100720c */ /* 0x000fe20003f86270 */
[----:B------:R-:W-:Y:S02]  /*1750*/  IMAD R66, R14, R5, RZ ;  /* 0x000000050e427224 */ /* 0x000fe400078e02ff */
[----:B------:R-:W-:Y:S01]  /*1760*/  @!P3 IMAD.MOV R18, RZ, RZ, -R18 ;  /* 0x000000ffff12b224 */ /* 0x000fe200078e0a12 */
[----:B------:R-:W-:-:S03]  /*1770*/  ISETP.GE.AND P3, PT, R23, RZ, PT ;  /* 0x000000ff1700720c */ /* 0x000fc60003f66270 */
[----:B------:R-:W-:Y:S01]  /*1780*/  @!P5 IMAD.IADD R6, R6, 0x1, -R3 ;  /* 0x000000010606d824 */ /* 0x000fe200078e0a03 */
[----:B------:R-:W-:Y:S01]  /*1790*/  ISETP.GE.AND P5, PT, R19, RZ, PT ;  /* 0x000000ff1300720c */ /* 0x000fe20003fa6270 */
[----:B------:R-:W-:Y:S01]  /*17a0*/  @!P6 IMAD.MOV R26, RZ, RZ, -R26 ;  /* 0x000000ffff1ae224 */ /* 0x000fe200078e0a1a */
[----:B------:R-:W-:Y:S01]  /*17b0*/  ISETP.GE.AND P6, PT, R31, RZ, PT ;  /* 0x000000ff1f00720c */ /* 0x000fe20003fc6270 */
[----:B------:R-:W-:Y:S02]  /*17c0*/  IMAD R3, R4, 0x8, R15 ;  /* 0x0000000804037824 */ /* 0x000fe400078e020f */
[----:B------:R-:W-:Y:S01]  /*17d0*/  @!P4 IMAD.MOV R20, RZ, RZ, -R20 ;  /* 0x000000ffff14c224 */ /* 0x000fe200078e0a14 */
[----:B------:R-:W-:-:S03]  /*17e0*/  ISETP.GE.AND P4, PT, R27, RZ, PT ;  /* 0x000000ff1b00720c */ /* 0x000fc60003f86270 */
[----:B------:R-:W-:Y:S01]  /*17f0*/  @!P3 IMAD.MOV R24, RZ, RZ, -R24 ;  /* 0x000000ffff18b224 */ /* 0x000fe200078e0a18 */
[----:B------:R-:W-:-:S03]  /*1800*/  ISETP.GE.AND P3, PT, R29, RZ, PT ;  /* 0x000000ff1d00720c */ /* 0x000fc60003f66270 */
[----:B------:R-:W-:Y:S01]  /*1810*/  @!P5 IMAD.MOV R22, RZ, RZ, -R22 ;  /* 0x000000ffff16d224 */ /* 0x000fe200078e0a16 */
[----:B------:R-:W-:Y:S01]  /*1820*/  ISETP.GE.AND P5, PT, R21, RZ, PT ;  /* 0x000000ff1500720c */ /* 0x000fe20003fa6270 */
[----:B------:R-:W-:Y:S01]  /*1830*/  @!P6 IMAD.MOV R36, RZ, RZ, -R36 ;  /* 0x000000ffff24e224 */ /* 0x000fe200078e0a24 */
[----:B------:R-:W-:-:S03]  /*1840*/  IADD3 R65, P6, PT, R66, UR22, RZ ;  /* 0x0000001642417c10 */ /* 0x000fc6000ffde0ff */
[----:B------:R-:W-:Y:S01]  /*1850*/  @!P4 IMAD.MOV R28, RZ, RZ, -R28 ;  /* 0x000000ffff1cc224 */ /* 0x000fe200078e0a1c */
[----:B------:R-:W-:Y:S02]  /*1860*/  LEA.HI.X.SX32 R66, R66, UR23, 0x1, P6 ;  /* 0x0000001742427c11 */ /* 0x000fe4000b0f0eff */
[----:B------:R-:W-:Y:S01]  /*1870*/  ISETP.GE.AND P4, PT, R33, RZ, PT ;  /* 0x000000ff2100720c */ /* 0x000fe20003f86270 */
[----:B------:R-:W-:Y:S01]  /*1880*/  @!P3 IMAD.MOV R34, RZ, RZ, -R34 ;  /* 0x000000ffff22b224 */ /* 0x000fe200078e0a22 */
[----:B------:R-:W-:Y:S02]  /*1890*/  ISETP.NE.AND P3, PT, R67, RZ, PT ;  /* 0x000000ff4300720c */ /* 0x000fe40003f65270 */
[----:B------:R-:W-:Y:S01]  /*18a0*/  LOP3.LUT R67, RZ, R67, RZ, 0x33, !PT ;  /* 0x00000043ff437212 */ /* 0x000fe200078e33ff */
[----:B------:R-:W-:Y:S01]  /*18b0*/  @!P5 IMAD.MOV R30, RZ, RZ, -R30 ;  /* 0x000000ffff1ed224 */ /* 0x000fe200078e0a1e */
[----:B------:R-:W-:Y:S02]  /*18c0*/  ISETP.GE.AND P5, PT, R38, RZ, PT ;  /* 0x000000ff2600720c */ /* 0x000fe40003fa6270 */
[----:B------:R-:W-:-:S02]  /*18d0*/  SEL R17, R67, R18, !P3 ;  /* 0x0000001243117207 */ /* 0x000fc40005800000 */
[C---:B------:R-:W-:Y:S02]  /*18e0*/  SEL R21, R67.reuse, R16, !P3 ;  /* 0x0000001043157207 */ /* 0x040fe40005800000 */
[----:B------:R-:W-:Y:S01]  /*18f0*/  SEL R23, R67, R20, !P3 ;  /* 0x0000001443177207 */ /* 0x000fe20005800000 */
[----:B0-----:R-:W-:Y:S02]  /*1900*/  IMAD R17, R17, UR4, RZ ;  /* 0x0000000411117c24 */ /* 0x001fe4000f8e02ff */
[----:B------:R-:W-:Y:S01]  /*1910*/  IMAD R21, R21, UR4, RZ ;  /* 0x0000000415157c24 */ /* 0x000fe2000f8e02ff */
[----:B------:R-:W-:Y:S01]  /*1920*/  LOP3.LUT R15, R37, 0x10, RZ, 0xfc, !PT ;  /* 0x00000010250f7812 */ /* 0x000fe200078efcff */
[----:B------:R-:W-:Y:S01]  /*1930*/  @!P4 IMAD.MOV R46, RZ, RZ, -R46 ;  /* 0x000000ffff2ec224 */ /* 0x000fe200078e0a2e */
[----:B------:R-:W-:Y:S01]  /*1940*/  IADD3 R16, P6, PT, R17, R65, RZ ;  /* 0x0000004111107210 */ /* 0x000fe20007fde0ff */
[----:B------:R-:W-:Y:S01]  /*1950*/  IMAD R23, R23, UR4, RZ ;  /* 0x0000000417177c24 */ /* 0x000fe2000f8e02ff */
[----:B------:R-:W-:Y:S01]  /*1960*/  SEL R25, R67, R22, !P3 ;  /* 0x0000001643197207 */ /* 0x000fe20005800000 */
[----:B------:R-:W-:Y:S01]  /*1970*/  @!P5 IMAD.MOV R40, RZ, RZ, -R40 ;  /* 0x000000ffff28d224 */ /* 0x000fe200078e0a28 */
[----:B------:R-:W-:-:S02]  /*1980*/  LEA.HI.X.SX32 R17, R17, R66, 0x1, P6 ;  /* 0x0000004211117211 */ /* 0x000fc400030f0eff */
[-C--:B------:R-:W-:Y:S01]  /*1990*/  IADD3 R20, P6, PT, R21, R65.reuse, RZ ;  /* 0x0000004115147210 */ /* 0x080fe20007fde0ff */
[----:B------:R-:W-:Y:S01]  /*19a0*/  IMAD R25, R25, UR4, RZ ;  /* 0x0000000419197c24 */ /* 0x000fe2000f8e02ff */
[----:B------:R-:W-:Y:S02]  /*19b0*/  SEL R27, R67, R24, !P3 ;  /* 0x00000018431b7207 */ /* 0x000fe40005800000 */
[----:B------:R-:W-:Y:S02]  /*19c0*/  LEA.HI.X.SX32 R21, R21, R66, 0x1, P6 ;  /* 0x0000004215157211 */ /* 0x000fe400030f0eff */
[----:B------:R-:W-:Y:S01]  /*19d0*/  IADD3 R22, P6, PT, R23, R65, RZ ;  /* 0x0000004117167210 */ /* 0x000fe20007fde0ff */
[----:B------:R-:W-:Y:S01]  /*19e0*/  IMAD R27, R27, UR4, RZ ;  /* 0x000000041b1b7c24 */ /* 0x000fe2000f8e02ff */
[----:B------:R-:W-:Y:S02]  /*19f0*/  SEL R29, R67, R26, !P3 ;  /* 0x0000001a431d7207 */ /* 0x000fe40005800000 */
        /* <DEDUP_REMOVED lines=9> */
[-C--:B------:R-:W-:Y:S02]  /*1a90*/  IADD3 R28, P6, PT, R29, R65.reuse, RZ ;  /* 0x000000411d1c7210 */ /* 0x080fe40007fde0ff */
[----:B------:R-:W-:Y:S01]  /*1aa0*/  IADD3 R18, P5, PT, R3, R56, RZ ;  /* 0x0000003803127210 */ /* 0x000fe20007fbe0ff */
[----:B------:R-:W-:Y:S01]  /*1ab0*/  IMAD R33, R33, UR4, RZ ;  /* 0x0000000421217c24 */ /* 0x000fe2000f8e02ff */
[----:B------:R-:W-:Y:S02]  /*1ac0*/  LEA.HI.X.SX32 R29, R29, R66, 0x1, P6 ;  /* 0x000000421d1d7211 */ /* 0x000fe400030f0eff */
[----:B------:R-:W-:Y:S02]  /*1ad0*/  IADD3 R30, P6, PT, R31, R65, RZ ;  /* 0x000000411f1e7210 */ /* 0x000fe40007fde0ff */
[----:B------:R-:W-:Y:S02]  /*1ae0*/  LEA.HI.X.SX32 R19, R3, R61, 0x1, P5 ;  /* 0x0000003d03137211 */ /* 0x000fe400028f0eff */
[----:B------:R-:W-:-:S02]  /*1af0*/  ISETP.GE.AND P5, PT, R35, RZ, PT ;  /* 0x000000ff2300720c */ /* 0x000fc40003fa6270 */
[----:B------:R-:W-:Y:S02]  /*1b00*/  LEA.HI.X.SX32 R31, R31, R66, 0x1, P6 ;  /* 0x000000421f1f7211 */ /* 0x000fe400030f0eff */
[----:B------:R-:W-:Y:S02]  /*1b10*/  IADD3 R32, P6, PT, R33, R65, RZ ;  /* 0x0000004121207210 */ /* 0x000fe40007fde0ff */
[----:B------:R-:W-:Y:S02]  /*1b20*/  SEL R43, R67, R34, !P3 ;  /* 0x00000022432b7207 */ /* 0x000fe40005800000 */
[----:B------:R-:W-:Y:S02]  /*1b30*/  LEA.HI.X.SX32 R33, R33, R66, 0x1, P6 ;  /* 0x0000004221217211 */ /* 0x000fe400030f0eff */
[----:B------:R-:W-:Y:S01]  /*1b40*/  ISETP.LT.AND P6, PT, R15, R68, P0 ;  /* 0x000000440f00720c */ /* 0x000fe200007c1270 */
[----:B------:R-:W-:Y:S01]  /*1b50*/  IMAD R43, R43, UR4, RZ ;  /* 0x000000042b2b7c24 */ /* 0x000fe2000f8e02ff */
[----:B------:R-:W-:Y:S01]  /*1b60*/  SEL R45, R67, R36, !P3 ;  /* 0x00000024432d7207 */ /* 0x000fe20005800000 */
[----:B------:R-:W-:Y:S01]  /*1b70*/  @!P5 IMAD.MOV R6, RZ, RZ, -R6 ;  /* 0x000000ffff06d224 */ /* 0x000fe200078e0a06 */
[----:B------:R-:W-:-:S02]  /*1b80*/  PRMT R89, RZ, 0x7610, R89 ;  /* 0x00007610ff597816 */ /* 0x000fc40000000059 */
[-C--:B------:R-:W-:Y:S02]  /*1b90*/  IADD3 R34, P5, PT, R43, R65.reuse, RZ ;  /* 0x000000412b227210 */ /* 0x080fe40007fbe0ff */
[----:B------:R-:W-:Y:S01]  /*1ba0*/  LOP3.LUT R35, R37, 0x18, RZ, 0xfc, !PT ;  /* 0x0000001825237812 */ /* 0x000fe200078efcff */
[----:B------:R-:W-:Y:S01]  /*1bb0*/  IMAD R45, R45, UR4, RZ ;  /* 0x000000042d2d7c24 */ /* 0x000fe2000f8e02ff */
[----:B------:R-:W-:Y:S01]  /*1bc0*/  ISETP.LT.AND P4, PT, R14, R68, P0 ;  /* 0x000000440e00720c */ /* 0x000fe20000781270 */
[C---:B------:R-:W-:Y:S01]  /*1bd0*/  IMAD R59, R4.reuse, 0x4, R3 ;  /* 0x00000004043b7824 */ /* 0x040fe200078e0203 */
[----:B------:R-:W-:Y:S01]  /*1be0*/  LEA.HI.X.SX32 R43, R43, R66, 0x1, P5 ;  /* 0x000000422b2b7211 */ /* 0x000fe200028f0eff */
[----:B------:R-:W4:Y:S01]  /*1bf0*/  @P6 LDG.E.U8 R89, desc[UR16][R18.64] ;  /* 0x0000001012596981 */ /* 0x000f22000c1e1100 */
[----:B------:R-:W-:Y:S01]  /*1c00*/  ISETP.LT.AND P5, PT, R35, R68, P0 ;  /* 0x000000442300720c */ /* 0x000fe200007a1270 */
[----:B------:R-:W-:Y:S01]  /*1c10*/  IMAD R47, R4, 0x4, R59 ;  /* 0x00000004042f7824 */ /* 0x000fe200078e023b */
[----:B------:R-:W-:-:S02]  /*1c20*/  IADD3 R36, P6, PT, R45, R65, RZ ;  /* 0x000000412d247210 */ /* 0x000fc40007fde0ff */
[----:B------:R-:W-:Y:S02]  /*1c30*/  SEL R51, R67, R46, !P3 ;  /* 0x0000002e43337207 */ /* 0x000fe40005800000 */
[----:B------:R-:W-:Y:S02]  /*1c40*/  LEA.HI.X.SX32 R45, R45, R66, 0x1, P6 ;  /* 0x000000422d2d7211 */ /* 0x000fe400030f0eff */
[----:B------:R-:W-:Y:S01]  /*1c50*/  IADD3 R38, P6, PT, R47, R56, RZ ;  /* 0x000000382f267210 */ /* 0x000fe20007fde0ff */
[----:B------:R-:W-:Y:S01]  /*1c60*/  @P4 IMAD.MOV.U32 R42, RZ, RZ, R34 ;  /* 0x000000ffff2a4224 */ /* 0x000fe200078e0022 */
[----:B------:R-:W-:Y:S02]  /*1c70*/  LEA.HI R3, R39, 0xc, RZ, 0x1a ;  /* 0x0000000c27037811 */ /* 0x000fe400078fd0ff */
[----:B------:R-:W-:Y:S01]  /*1c80*/  PRMT R93, RZ, 0x7610, R93 ;  /* 0x00007610ff5d7816 */ /* 0x000fe2000000005d */
[----:B------:R-:W-:Y:S01]  /*1c90*/  @P5 IMAD.MOV.U32 R46, RZ, RZ, R38 ;  /* 0x000000ffff2e5224 */ /* 0x000fe200078e0026 */
[----:B------:R-:W-:Y:S01]  /*1ca0*/  PRMT R95, RZ, 0x7610, R95 ;  /* 0x00007610ff5f7816 */ /* 0x000fe2000000005f */
[----:B------:R-:W-:Y:S01]  /*1cb0*/  IMAD R51, R51, UR4, RZ ;  /* 0x0000000433337c24 */ /* 0x000fe2000f8e02ff */
[----:B------:R-:W-:Y:S01]  /*1cc0*/  LEA.HI.X.SX32 R47, R47, R61, 0x1, P6 ;  /* 0x0000003d2f2f7211 */ /* 0x000fe200030f0eff */
[----:B------:R-:W-:Y:S01]  /*1cd0*/  IMAD R49, R3, R4, RZ ;  /* 0x0000000403317224 */ /* 0x000fe200078e02ff */
[C---:B------:R-:W-:Y:S01]  /*1ce0*/  SEL R53, R67.reuse, R6, !P3 ;  /* 0x0000000643357207 */ /* 0x040fe20005800000 */
[----:B------:R0:W5:Y:S01]  /*1cf0*/  @P4 LDG.E.U8 R93, desc[UR16][R42.64] ;  /* 0x000000102a5d4981 */ /* 0x000162000c1e1100 */
[----:B------:R-:W-:Y:S01]  /*1d00*/  PRMT R91, RZ, 0x7610, R91 ;  /* 0x00007610ff5b7816 */ /* 0x000fe2000000005b */
[----:B------:R-:W-:Y:S01]  /*1d10*/  @P4 IMAD.MOV.U32 R44, RZ, RZ, R36 ;  /* 0x000000ffff2c4224 */ /* 0x000fe200078e0024 */
[----:B------:R-:W-:Y:S01]  /*1d20*/  SEL R55, R67, R40, !P3 ;  /* 0x0000002843377207 */ /* 0x000fe20005800000 */
[----:B------:R-:W5:Y:S01]  /*1d30*/  @P5 LDG.E.U8 R95, desc[UR16][R46.64] ;  /* 0x000000102e5f5981 */ /* 0x000f62000c1e1100 */
[----:B------:R-:W-:Y:S01]  /*1d40*/  IMAD R53, R53, UR4, RZ ;  /* 0x0000000435357c24 */ /* 0x000fe2000f8e02ff */
[----:B------:R-:W-:-:S02]  /*1d50*/  IADD3 R40, P5, PT, R49, R56, RZ ;  /* 0x0000003831287210 */ /* 0x000fc40007fbe0ff */
[----:B------:R1:W5:Y:S01]  /*1d60*/  @P4 LDG.E.U8 R91, desc[UR16][R44.64] ;  /* 0x000000102c5b4981 */ /* 0x000362000c1e1100 */
[----:B0-----:R-:W-:Y:S01]  /*1d70*/  IADD3 R42, P6, PT, R51, R65, RZ ;  /* 0x00000041332a7210 */ /* 0x001fe20007fde0ff */
[----:B------:R-:W-:Y:S01]  /*1d80*/  IMAD R55, R55, UR4, RZ ;  /* 0x0000000437377c24 */ /* 0x000fe2000f8e02ff */
[----:B------:R-:W-:Y:S01]  /*1d90*/  LEA.HI.X.SX32 R49, R49, R61, 0x1, P5 ;  /* 0x0000003d31317211 */ /* 0x000fe200028f0eff */
[----:B------:R-:W5:Y:S01]  /*1da0*/  @P4 LDG.E.U8 R73, desc[UR16][R16.64] ;  /* 0x0000001010494981 */ /* 0x000f62000c1e1100 */
[----:B------:R-:W-:Y:S02]  /*1db0*/  LEA.HI.X.SX32 R51, R51, R66, 0x1, P6 ;  /* 0x0000004233337211 */ /* 0x000fe400030f0eff */
[----:B------:R-:W-:Y:S02]  /*1dc0*/  ISETP.LT.AND P6, PT, R3, R68, P0 ;  /* 0x000000440300720c */ /* 0x000fe400007c1270 */
[----:B-1----:R-:W-:Y:S01]  /*1dd0*/  IADD3 R44, P5, PT, R53, R65, RZ ;  /* 0x00000041352c7210 */ /* 0x002fe20007fbe0ff */
[----:B------:R-:W-:Y:S01]  /*1de0*/  @P4 IMAD.MOV.U32 R50, RZ, RZ, R42 ;  /* 0x000000ffff324224 */ /* 0x000fe200078e002a */
[----:B------:R-:W-:-:S02]  /*1df0*/  PRMT R97, RZ, 0x7610, R97 ;  /* 0x00007610ff617816 */ /* 0x000fc40000000061 */
[-C--:B------:R-:W-:Y:S02]  /*1e00*/  LEA.HI.X.SX32 R53, R53, R66.reuse, 0x1, P5 ;  /* 0x0000004235357211 */ /* 0x080fe400028f0eff */
[C---:B------:R-:W-:Y:S02]  /*1e10*/  IADD3 R46, P5, PT, R55.reuse, R65, RZ ;  /* 0x00000041372e7210 */ /* 0x040fe40007fbe0ff */
[----:B------:R0:W5:Y:S01]  /*1e20*/  @P4 LDG.E.U8 R97, desc[UR16][R50.64] ;  /* 0x0000001032614981 */ /* 0x000162000c1e1100 */
[----:B------:R-:W-:Y:S02]  /*1e30*/  PRMT R75, RZ, 0x7610, R75 ;  /* 0x00007610ff4b7816 */ /* 0x000fe4000000004b */
[----:B------:R-:W-:Y:S01]  /*1e40*/  LEA.HI.X.SX32 R55, R55, R66, 0x1, P5 ;  /* 0x0000004237377211 */ /* 0x000fe200028f0eff */
[----:B------:R-:W-:Y:S01]  /*1e50*/  @P6 IMAD.MOV.U32 R6, RZ, RZ, R40 ;  /* 0x000000ffff066224 */ /* 0x000fe200078e0028 */
[----:B------:R-:W-:Y:S01]  /*1e60*/  PRMT R103, RZ, 0x7610, R103 ;  /* 0x00007610ff677816 */ /* 0x000fe20000000067 */
[----:B------:R-:W-:Y:S01]  /*1e70*/  @P6 IMAD.MOV.U32 R7, RZ, RZ, R49 ;  /* 0x000000ffff076224 */ /* 0x000fe200078e0031 */
[----:B------:R-:W-:Y:S01]  /*1e80*/  LEA.HI R41, R39, 0x1c, RZ, 0x1a ;  /* 0x0000001c27297811 */ /* 0x000fe200078fd0ff */
[----:B------:R-:W-:Y:S01]  /*1e90*/  @P4 IMAD.MOV.U32 R52, RZ, RZ, R44 ;  /* 0x000000ffff344224 */ /* 0x000fe200078e002c */
[----:B------:R-:W-:Y:S01]  /*1ea0*/  PRMT R99, RZ, 0x7610, R99 ;  /* 0x00007610ff637816 */ /* 0x000fe20000000063 */
[----:B------:R-:W-:Y:S01]  /*1eb0*/  @P4 IMAD.MOV.U32 R54, RZ, RZ, R46 ;  /* 0x000000ffff364224 */ /* 0x000fe200078e002e */
[C---:B0-----:R-:W-:Y:S01]  /*1ec0*/  IADD3 R50, P5, PT, R59.reuse, R56, RZ ;  /* 0x000000383b327210 */ /* 0x041fe20007fbe0ff */
[----:B------:R-:W5:Y:S03]  /*1ed0*/  @P6 LDG.E.U8 R103, desc[UR16][R6.64] ;  /* 0x0000001006676981 */ /* 0x000f66000c1e1100 */
[----:B------:R-:W-:Y:S01]  /*1ee0*/  LEA.HI.X.SX32 R59, R59, R61, 0x1, P5 ;  /* 0x0000003d3b3b7211 */ /* 0x000fe200028f0eff */
[C---:B------:R-:W-:Y:S01]  /*1ef0*/  IMAD R60, R41.reuse, R4, RZ ;  /* 0x00000004293c7224 */ /* 0x040fe200078e02ff */
[----:B------:R-:W-:Y:S01]  /*1f00*/  ISETP.LT.AND P5, PT, R41, R68, P0 ;  /* 0x000000442900720c */ /* 0x000fe200007a1270 */
[----:B------:R0:W5:Y:S01]  /*1f10*/  @P4 LDG.E.U8 R99, desc[UR16][R52.64] ;  /* 0x0000001034634981 */ /* 0x000162000c1e1100 */
[----:B------:R-:W-:-:S02]  /*1f20*/  IADD3 R48, P6, PT, R57, R56, RZ ;  /* 0x0000003839307210 */ /* 0x000fc40007fde0ff */
[----:B------:R-:W-:Y:S01]  /*1f30*/  PRMT R101, RZ, 0x7610, R101 ;  /* 0x00007610ff657816 */ /* 0x000fe20000000065 */
[----:B------:R-:W5:Y:S01]  /*1f40*/  @P4 LDG.E.U8 R75, desc[UR16][R20.64] ;  /* 0x00000010144b4981 */ /* 0x000f62000c1e1100 */
[-C--:B------:R-:W-:Y:S02]  /*1f50*/  LEA.HI.X.SX32 R57, R57, R61.reuse, 0x1, P6 ;  /* 0x0000003d39397211 */ /* 0x080fe400030f0eff */
[----:B------:R-:W-:Y:S02]  /*1f60*/  PRMT R109, RZ, 0x7610, R109 ;  /* 0x00007610ff6d7816 */ /* 0x000fe4000000006d */
[----:B------:R1:W5:Y:S01]  /*1f70*/  @P4 LDG.E.U8 R101, desc[UR16][R54.64] ;  /* 0x0000001036654981 */ /* 0x000362000c1e1100 */
[C---:B0-----:R-:W-:Y:S02]  /*1f80*/  IADD3 R52, P6, PT, R60.reuse, R56, RZ ;  /* 0x000000383c347210 */ /* 0x041fe40007fde0ff */
[----:B------:R-:W-:Y:S02]  /*1f90*/  PRMT R77, RZ, 0x7610, R77 ;  /* 0x00007610ff4d7816 */ /* 0x000fe4000000004d */
[----:B------:R-:W-:Y:S01]  /*1fa0*/  LEA.HI.X.SX32 R61, R60, R61, 0x1, P6 ;  /* 0x0000003d3c3d7211 */ /* 0x000fe200030f0eff */
[----:B------:R-:W-:Y:S01]  /*1fb0*/  @P5 IMAD.MOV.U32 R60, RZ, RZ, R52 ;  /* 0x000000ffff3c5224 */ /* 0x000fe200078e0034 */
[----:B-1----:R-:W-:-:S04]  /*1fc0*/  LOP3.LUT R54, R37, 0x4, RZ, 0xfc, !PT ;  /* 0x0000000425367812 */ /* 0x002fc800078efcff */
[----:B------:R0:W5:Y:S01]  /*1fd0*/  @P5 LDG.E.U8 R109, desc[UR16][R60.64] ;  /* 0x000000103c6d5981 */ /* 0x000162000c1e1100 */
[----:B------:R-:W-:Y:S02]  /*1fe0*/  ISETP.GE.AND P5, PT, R72, RZ, PT ;  /* 0x000000ff4800720c */ /* 0x000fe40003fa6270 */
[----:B------:R-:W-:Y:S01]  /*1ff0*/  ISETP.LT.AND P6, PT, R54, R68, P0 ;  /* 0x000000443600720c */ /* 0x000fe200007c1270 */
[----:B------:R-:W-:Y:S01]  /*2000*/  IMAD.MOV.U32 R72, RZ, RZ, R58 ;  /* 0x000000ffff487224 */ /* 0x000fe200078e003a */
[----:B------:R-:W-:Y:S01]  /*2010*/  PRMT R105, RZ, 0x7610, R105 ;  /* 0x00007610ff697816 */ /* 0x000fe20000000069 */
[----:B------:R-:W5:Y:S01]  /*2020*/  @P4 LDG.E.U8 R77, desc[UR16][R22.64] ;  /* 0x00000010164d4981 */ /* 0x000f62000c1e1100 */
[----:B------:R-:W-:Y:S02]  /*2030*/  LOP3.LUT R56, R37, 0x14, RZ, 0xfc, !PT ;  /* 0x0000001425387812 */ /* 0x000fe400078efcff */
[----:B------:R-:W-:Y:S02]  /*2040*/  PRMT R79, RZ, 0x7610, R79 ;  /* 0x00007610ff4f7816 */ /* 0x000fe4000000004f */
[----:B------:R-:W-:-:S03]  /*2050*/  PRMT R81, RZ, 0x7610, R81 ;  /* 0x00007610ff517816 */ /* 0x000fc60000000051 */
[----:B------:R-:W-:Y:S02]  /*2060*/  @!P5 IMAD.MOV R72, RZ, RZ, -R72 ;  /* 0x000000ffff48d224 */ /* 0x000fe400078e0a48 */
[----:B------:R-:W-:Y:S02]  /*2070*/  @P6 IMAD.MOV.U32 R6, RZ, RZ, R48 ;  /* 0x000000ffff066224 */ /* 0x000fe400078e0030 */
[----:B------:R-:W-:Y:S01]  /*2080*/  @P6 IMAD.MOV.U32 R7, RZ, RZ, R57 ;  /* 0x000000ffff076224 */ /* 0x000fe200078e0039 */
[----:B------:R-:W-:Y:S01]  /*2090*/  ISETP.GE.AND P5, PT, R70, RZ, PT ;  /* 0x000000ff4600720c */ /* 0x000fe20003fa6270 */
[----:B------:R-:W5:Y:S01]  /*20a0*/  @P4 LDG.E.U8 R79, desc[UR16][R24.64] ;  /* 0x00000010184f4981 */ /* 0x000f62000c1e1100 */
[----:B------:R-:W-:-:S03]  /*20b0*/  ISETP.LT.AND P0, PT, R56, R68, P0 ;  /* 0x000000443800720c */ /* 0x000fc60000701270 */
[----:B------:R1:W5:Y:S01]  /*20c0*/  @P6 LDG.E.U8 R105, desc[UR16][R6.64] ;  /* 0x0000001006696981 */ /* 0x000362000c1e1100 */
[----:B------:R-:W-:Y:S02]  /*20d0*/  ISETP.GE.AND P6, PT, R64, RZ, PT ;  /* 0x000000ff4000720c */ /* 0x000fe40003fc6270 */
[----:B0-----:R-:W-:Y:S01]  /*20e0*/  SEL R60, R67, R72, !P3 ;  /* 0x00000048433c7207 */ /* 0x001fe20005800000 */
[----:B------:R-:W5:Y:S01]  /*20f0*/  @P4 LDG.E.U8 R81, desc[UR16][R26.64] ;  /* 0x000000101a514981 */ /* 0x000f62000c1e1100 */
[----:B------:R-:W-:Y:S02]  /*2100*/  PRMT R107, RZ, 0x7610, R107 ;  /* 0x00007610ff6b7816 */ /* 0x000fe4000000006b */
[----:B------:R-:W-:Y:S01]  /*2110*/  PRMT R83, RZ, 0x7610, R83 ;  /* 0x00007610ff537816 */ /* 0x000fe20000000053 */
[----:B------:R-:W-:Y:S01]  /*2120*/  @!P5 IMAD.MOV R62, RZ, RZ, -R62 ;  /* 0x000000ffff3ed224 */ /* 0x000fe200078e0a3e */
[----:B------:R-:W-:Y:S01]  /*2130*/  PRMT R85, RZ, 0x7610, R85 ;  /* 0x00007610ff557816 */ /* 0x000fe20000000055 */
[----:B------:R-:W-:-:S02]  /*2140*/  @P0 IMAD.MOV.U32 R58, RZ, RZ, R50 ;  /* 0x000000ffff3a0224 */ /* 0x000fc400078e0032 */
[----:B------:R-:W-:Y:S02]  /*2150*/  IMAD R60, R60, UR4, RZ ;  /* 0x000000043c3c7c24 */ /* 0x000fe4000f8e02ff */
[----:B------:R-:W-:Y:S01]  /*2160*/  @!P6 IMAD.MOV R63, RZ, RZ, -R63 ;  /* 0x000000ffff3fe224 */ /* 0x000fe200078e0a3f */
[C---:B------:R-:W-:Y:S01]  /*2170*/  SEL R64, R67.reuse, R62, !P3 ;  /* 0x0000003e43407207 */ /* 0x040fe20005800000 */
[----:B------:R-:W5:Y:S03]  /*2180*/  @P0 LDG.E.U8 R107, desc[UR16][R58.64] ;  /* 0x000000103a6b0981 */ /* 0x000f66000c1e1100 */
[----:B------:R-:W-:Y:S01]  /*2190*/  SEL R67, R67, R63, !P3 ;  /* 0x0000003f43437207 */ /* 0x000fe20005800000 */
[----:B------:R-:W-:Y:S01]  /*21a0*/  IMAD R64, R64, UR4, RZ ;  /* 0x0000000440407c24 */ /* 0x000fe2000f8e02ff */
[CC--:B------:R-:W-:Y:S01]  /*21b0*/  IADD3 R63, P0, PT, R60.reuse, R65.reuse, RZ ;  /* 0x000000413c3f7210 */ /* 0x0c0fe20007f1e0ff */
[----:B------:R-:W5:Y:S01]  /*21c0*/  @P4 LDG.E.U8 R83, desc[UR16][R28.64] ;  /* 0x000000101c534981 */ /* 0x000f62000c1e1100 */
[----:B------:R-:W-:Y:S01]  /*21d0*/  PRMT R87, RZ, 0x7610, R87 ;  /* 0x00007610ff577816 */ /* 0x000fe20000000057 */
[----:B------:R-:W-:Y:S01]  /*21e0*/  IMAD R62, R67, UR4, RZ ;  /* 0x00000004433e7c24 */ /* 0x000fe2000f8e02ff */
[-C--:B------:R-:W-:Y:S01]  /*21f0*/  LEA.HI.X.SX32 R60, R60, R66.reuse, 0x1, P0 ;  /* 0x000000423c3c7211 */ /* 0x080fe200000f0eff */
[----:B------:R-:W5:Y:S01]  /*2200*/  @P4 LDG.E.U8 R85, desc[UR16][R30.64] ;  /* 0x000000101e554981 */ /* 0x000f62000c1e1100 */
[CC--:B------:R-:W-:Y:S01]  /*2210*/  IADD3 R67, P0, PT, R64.reuse, R65.reuse, RZ ;  /* 0x0000004140437210 */ /* 0x0c0fe20007f1e0ff */
[----:B-1----:R-:W-:Y:S01]  /*2220*/  @P4 IMAD.MOV.U32 R6, RZ, RZ, R63 ;  /* 0x000000ffff064224 */ /* 0x002fe200078e003f */
[----:B------:R-:W-:Y:S01]  /*2230*/  PRMT R111, RZ, 0x7610, R111 ;  /* 0x00007610ff6f7816 */ /* 0x000fe2000000006f */
[----:B------:R-:W-:Y:S01]  /*2240*/  @P4 IMAD.MOV.U32 R7, RZ, RZ, R60 ;  /* 0x000000ffff074224 */ /* 0x000fe200078e003c */
[----:B------:R-:W-:Y:S01]  /*2250*/  LEA.HI.X.SX32 R64, R64, R66, 0x1, P0 ;  /* 0x0000004240407211 */ /* 0x000fe200000f0eff */
[----:B------:R-:W5:Y:S01]  /*2260*/  @P4 LDG.E.U8 R87, desc[UR16][R32.64] ;  /* 0x0000001020574981 */ /* 0x000f62000c1e1100 */
[----:B------:R-:W-:-:S02]  /*2270*/  IADD3 R65, P3, PT, R62, R65, RZ ;  /* 0x000000413e417210 */ /* 0x000fc40007f7e0ff */
[----:B------:R-:W-:Y:S01]  /*2280*/  PRMT R113, RZ, 0x7610, R113 ;  /* 0x00007610ff717816 */ /* 0x000fe20000000071 */
[----:B------:R0:W5:Y:S01]  /*2290*/  @P4 LDG.E.U8 R111, desc[UR16][R6.64] ;  /* 0x00000010066f4981 */ /* 0x000162000c1e1100 */
[----:B------:R-:W-:Y:S02]  /*22a0*/  LEA.HI.X.SX32 R62, R62, R66, 0x1, P3 ;  /* 0x000000423e3e7211 */ /* 0x000fe400018f0eff */
[----:B------:R-:W-:Y:S01]  /*22b0*/  PRMT R115, RZ, 0x7610, R115 ;  /* 0x00007610ff737816 */ /* 0x000fe20000000073 */
[----:B0-----:R-:W-:Y:S02]  /*22c0*/  @P4 IMAD.MOV.U32 R6, RZ, RZ, R67 ;  /* 0x000000ffff064224 */ /* 0x001fe400078e0043 */
[----:B------:R-:W-:-:S05]  /*22d0*/  @P4 IMAD.MOV.U32 R7, RZ, RZ, R64 ;  /* 0x000000ffff074224 */ /* 0x000fca00078e0040 */
[----:B------:R0:W5:Y:S02]  /*22e0*/  @P4 LDG.E.U8 R113, desc[UR16][R6.64] ;  /* 0x0000001006714981 */ /* 0x000164000c1e1100 */
[----:B0-----:R-:W-:Y:S02]  /*22f0*/  @P4 IMAD.MOV.U32 R6, RZ, RZ, R65 ;  /* 0x000000ffff064224 */ /* 0x001fe400078e0041 */
[----:B------:R-:W-:-:S05]  /*2300*/  @P4 IMAD.MOV.U32 R7, RZ, RZ, R62 ;  /* 0x000000ffff074224 */ /* 0x000fca00078e003e */
[----:B------:R-:W5:Y:S01]  /*2310*/  @P4 LDG.E.U8 R115, desc[UR16][R6.64] ;  /* 0x0000001006734981 */ /* 0x000f62000c1e1100 */
[----:B------:R-:W-:-:S04]  /*2320*/  SHF.R.S32.HI R58, RZ, 0x7, R39 ;  /* 0x00000007ff3a7819 */ /* 0x000fc80000011427 */
[----:B------:R-:W-:Y:S01]  /*2330*/  SGXT R58, R58, 0x1 ;  /* 0x000000013a3a781a */ /* 0x000fe20000000200 */
[----:B------:R-:W-:-:S04]  /*2340*/  @!UP0 UIADD3 UR4, UPT, UPT, -UR8, 0x100000, URZ ;  /* 0x0010000008048890 */ /* 0x000fc8000fffe1ff */
[----:B------:R-:W-:Y:S02]  /*2350*/  @!UP0 USHF.L.U32 UR5, UR4, 0xb, URZ ;  /* 0x0000000b04058899 */ /* 0x000fe400080006ff */
[----:B------:R-:W-:Y:S01]  /*2360*/  @!UP0 USHF.L.U32 UR4, UR4, 0x1, URZ ;  /* 0x0000000104048899 */ /* 0x000fe200080006ff */
[----:B------:R-:W-:Y:S01]  /*2370*/  LOP3.LUT R58, R58, 0x90, RZ, 0xc0, !PT ;  /* 0x000000903a3a7812 */ /* 0x000fe200078ec0ff */
[----:B------:R-:W-:-:S03]  /*2380*/  VOTEU.ALL UP0, P2 ;  /* 0x0000000000ff7886 */ /* 0x000fc60001000000 */
[----:B------:R-:W-:-:S04]  /*2390*/  LOP3.LUT R58, R58, 0x7f, R39, 0x78, !PT ;  /* 0x0000007f3a3a7812 */ /* 0x000fc800078e7827 */
[----:B------:R-:W-:-:S03]  /*23a0*/  LOP3.LUT R66, R58, 0x20, RZ, 0x3c, !PT ;  /* 0x000000203a427812 */ /* 0x000fc600078e3cff */
[----:B------:R0:W1:Y:S01]  /*23b0*/  @!UP0 SYNCS.EXCH.64 URZ, [UR15+0x3008], UR4 ;  /* 0x003008040fff85b2 */ /* 0x0000620008000100 */
[----:B--2---:R0:W-:Y:S04]  /*23c0*/  STS.U8 [R58+UR15+0x2000], R69 ;  /* 0x002000453a007988 */ /* 0x0041e8000800000f */
[----:B---3--:R0:W-:Y:S01]  /*23d0*/  STS.U8 [R58+UR15+0x2200], R71 ;  /* 0x002200473a007988 */ /* 0x0081e2000800000f */
[----:B------:R-:W-:-:S04]  /*23e0*/  ISETP.NE.U32.AND P0, PT, RZ, UR9, PT ;  /* 0x00000009ff007c0c */ /* 0x000fc8000bf05070 */
[C---:B------:R-:W-:Y:S02]  /*23f0*/  ISETP.LT.OR P3, PT, R8.reuse, 0x20, P0 ;  /* 0x000000200800780c */ /* 0x040fe40000761670 */
[----:B------:R-:W-:Y:S01]  /*2400*/  ISETP.GE.AND P4, PT, R8, 0x40, PT ;  /* 0x000000400800780c */ /* 0x000fe20003f86270 */
[----:B----4-:R0:W-:Y:S04]  /*2410*/  STS.U8 [R58+UR15+0x2400], R89 ;  /* 0x002400593a007988 */ /* 0x0101e8000800000f */
[----:B-----5:R0:W-:Y:S04]  /*2420*/  STS.U8 [R58+UR15+0x2600], R95 ;  /* 0x0026005f3a007988 */ /* 0x0201e8000800000f */
[----:B------:R0:W-:Y:S04]  /*2430*/  STS.U8 [R66+UR15+0x2300], R103 ;  /* 0x0023006742007988 */ /* 0x0001e8000800000f */
[----:B------:R0:W-:Y:S04]  /*2440*/  STS.U8 [R66+UR15+0x2700], R109 ;  /* 0x0027006d42007988 */ /* 0x0001e8000800000f */
[----:B------:R0:W-:Y:S04]  /*2450*/  STS.U8 [R66+UR15+0x2100], R105 ;  /* 0x0021006942007988 */ /* 0x0001e8000800000f */
[----:B------:R0:W-:Y:S04]  /*2460*/  STS.U8 [R66+UR15+0x2500], R107 ;  /* 0x0025006b42007988 */ /* 0x0001e8000800000f */
[----:B------:R0:W-:Y:S04]  /*2470*/  STS.U8 [R58+UR15], R73 ;  /* 0x000000493a007988 */ /* 0x0001e8000800000f */
[----:B------:R0:W-:Y:S04]  /*2480*/  STS.U8 [R58+UR15+0x100], R75 ;  /* 0x0001004b3a007988 */ /* 0x0001e8000800000f */
        /* <DEDUP_REMOVED lines=13> */
[----:B------:R0:W-:Y:S01]  /*2560*/  STS.U8 [R58+UR15+0xf00], R115 ;  /* 0x000f00733a007988 */ /* 0x0001e2000800000f */
[----:B-1----:R1:W-:Y:S06]  /*2570*/  MEMBAR.ALL.CTA ;  /* 0x0000000000007992 */ /* 0x0023ec0000008000 */
[----:B-1----:R-:W1:Y:S02]  /*2580*/  FENCE.VIEW.ASYNC.S ;  /* 0x00000000000073c6 */ /* 0x002e640000000000 */
[----:B-1----:R-:W-:Y:S06]  /*2590*/  BAR.SYNC.DEFER_BLOCKING 0x0 ;  /* 0x0000000000007b1d */ /* 0x002fec0000010000 */
[----:B------:R-:W-:Y:S05]  /*25a0*/  @P3 BRA `(.L_x_6) ;  /* 0x00000000003c3947 */ /* 0x000fea0003800000 */
[----:B0-----:R-:W-:Y:S02]  /*25b0*/  UIADD3 UR4, UPT, UPT, UR15, 0x2000, URZ ;  /* 0x000020000f047890 */ /* 0x001fe4000fffe0ff */
[----:B------:R-:W-:Y:S02]  /*25c0*/  USHF.R.U32.HI UR8, URZ, 0x4, UR15 ;  /* 0x00000004ff087899 */ /* 0x000fe4000801160f */
[----:B------:R-:W-:Y:S02]  /*25d0*/  USHF.R.U32.HI UR4, URZ, 0x4, UR4 ;  /* 0x00000004ff047899 */ /* 0x000fe40008011604 */
[----:B------:R-:W-:Y:S02]  /*25e0*/  USGXT.U32 UR8, UR8, 0xe ;  /* 0x0000000e0808789a */ /* 0x000fe40008000000 */
[----:B------:R-:W-:Y:S01]  /*25f0*/  USGXT.U32 UR6, UR4, 0xe ;  /* 0x0000000e0406789a */ /* 0x000fe20008000000 */
[----:B------:R-:W-:Y:S02]  /*2600*/  UMOV UR5, URZ ;  /* 0x000000ff00057c82 */ /* 0x000fe40008000000 */
[----:B------:R-:W-:Y:S01]  /*2610*/  UMOV UR4, UR10 ;  /* 0x0000000a00047c82 */ /* 0x000fe20008000000 */
[----:B------:R-:W-:Y:S01]  /*2620*/  UMOV UR20, 0x0 ;  /* 0x0000000000147882 */ /* 0x000fe20000000000 */
[----:B------:R-:W-:Y:S01]  /*2630*/  UMOV UR21, 0x4208490 ;  /* 0x0420849000157882 */ /* 0x000fe20000000000 */
[----:B------:R-:W-:Y:S01]  /*2640*/  UMOV UR9, 0xc0004010 ;  /* 0xc000401000097882 */ /* 0x000fe20000000000 */
[----:B------:R-:W-:Y:S01]  /*2650*/  UMOV UR7, 0x80004020 ;  /* 0x8000402000077882 */ /* 0x000fe20000000000 */
[----:B------:R-:W-:Y:S01]  /*2660*/  UMOV UR4, UR4 ;  /* 0x0000000400047c82 */ /* 0x000fe20008000000 */
[----:B------:R1:W-:Y:S01]  /*2670*/  UTCQMMA gdesc[UR6], gdesc[UR8], tmem[UR18], tmem[UR20], idesc[UR21], !UPT ;  /* 0x00ff1408060075ea */ /* 0x0003e2000f800312 */
[----:B------:R1:W-:Y:S01]  /*2680*/  UTCBAR [UR4], URZ ;  /* 0x000000ff040073e9 */ /* 0x0003e200080000ff */
[----:B------:R-:W-:-:S02]  /*2690*/  NOP ;  /* 0x0000000000007918 */ /* 0x000fc40000000000 */
.L_x_6:
[----:B01----:R-:W-:Y:S01]  /*26a0*/  UMOV UR4, URZ ;  /* 0x000000ff00047c82 */ /* 0x003fe20008000000 */
[----:B------:R-:W-:Y:S05]  /*26b0*/  @!P4 BRA `(.L_x_7) ;  /* 0x0000000c0090c947 */ /* 0x000fea0003800000 */
[----:B------:R-:W-:Y:S01]  /*26c0*/  SHF.R.S32.HI R69, RZ, 0x1f, R8 ;  /* 0x0000001fff457819 */ /* 0x000fe20000011408 */
[----:B------:R-:W-:Y:S01]  /*26d0*/  IMAD.SHL.U32 R7, R4, 0x20, RZ ;  /* 0x0000002004077824 */ /* 0x000fe200078e00ff */
[----:B------:R-:W-:Y:S01]  /*26e0*/  UIADD3 UR5, UPT, UPT, UR15, 0x1000, URZ ;  /* 0x000010000f057890 */ /* 0x000fe2000fffe0ff */
[----:B------:R-:W-:Y:S01]  /*26f0*/  VIADD R68, R68, 0xffffffe0 ;  /* 0xffffffe044447836 */ /* 0x000fe20000000000 */
[----:B------:R-:W-:Y:S01]  /*2700*/  LEA.HI R4, R69, R8, RZ, 0x5 ;  /* 0x0000000845047211 */ /* 0x000fe200078f28ff */
[----:B------:R-:W-:Y:S01]  /*2710*/  UIADD3 UR4, UPT, UPT, UR15, 0x2800, URZ ;  /* 0x000028000f047890 */ /* 0x000fe2000fffe0ff */
[----:B------:R-:W-:Y:S01]  /*2720*/  IMAD.SHL.U32 R69, R5, 0x20, RZ ;  /* 0x0000002005457824 */ /* 0x000fe200078e00ff */
[----:B------:R-:W-:Y:S01]  /*2730*/  USHF.R.U32.HI UR5, URZ, 0x4, UR5 ;  /* 0x00000004ff057899 */ /* 0x000fe20008011605 */
[----:B------:R-:W-:Y:S01]  /*2740*/  SHF.R.S32.HI R4, RZ, 0x5, R4 ;  /* 0x00000005ff047819 */ /* 0x000fe20000011404 */
[----:B------:R-:W-:Y:S01]  /*2750*/  USHF.R.U32.HI UR4, URZ, 0x4, UR4 ;  /* 0x00000004ff047899 */ /* 0x000fe20008011604 */
[----:B------:R-:W-:Y:S01]  /*2760*/  IMAD.MOV.U32 R5, RZ, RZ, RZ ;  /* 0x000000ffff057224 */ /* 0x000fe200078e00ff */
[----:B------:R-:W-:Y:S01]  /*2770*/  SHF.R.S32.HI R70, RZ, 0x1f, R7 ;  /* 0x0000001fff467819 */ /* 0x000fe20000011407 */
[----:B------:R-:W-:Y:S01]  /*2780*/  UMOV UR13, UR10 ;  /* 0x0000000a000d7c82 */ /* 0x000fe20008000000 */
[----:B------:R-:W-:Y:S01]  /*2790*/  VIMNMX R4, PT, PT, R4, 0x2, !PT ;  /* 0x0000000204047848 */ /* 0x000fe20007fe0100 */
[----:B------:R-:W-:Y:S01]  /*27a0*/  USGXT.U32 UR10, UR5, 0xe ;  /* 0x0000000e050a789a */ /* 0x000fe20008000000 */
[----:B------:R-:W-:Y:S01]  /*27b0*/  SHF.R.S32.HI R6, RZ, 0x1f, R69 ;  /* 0x0000001fff067819 */ /* 0x000fe20000011445 */
[----:B------:R-:W-:-:S02]  /*27c0*/  USGXT.U32 UR8, UR4, 0xe ;  /* 0x0000000e0408789a */ /* 0x000fc40008000000 */
[----:B------:R-:W-:Y:S01]  /*27d0*/  VIADD R71, R4, 0xffffffff ;  /* 0xffffffff04477836 */ /* 0x000fe20000000000 */
[----:B------:R-:W-:Y:S01]  /*27e0*/  UMOV UR14, 0x1 ;  /* 0x00000001000e7882 */ /* 0x000fe20000000000 */
[----:B------:R-:W-:-:S08]  /*27f0*/  UMOV UR5, URZ ;  /* 0x000000ff00057c82 */ /* 0x000fd00008000000 */
.L_x_10:
[----:B------:R-:W-:Y:S01]  /*2800*/  IADD3 R46, P3, PT, R69, R46, RZ ;  /* 0x0000002e452e7210 */ /* 0x000fe20007f7e0ff */
[----:B------:R-:W-:Y:S01]  /*2810*/  IMAD.U32 R5, R5, -0x80000000, RZ ;  /* 0x8000000005057824 */ /* 0x000fe200078e00ff */
[C---:B------:R-:W-:Y:S02]  /*2820*/  IADD3 R63, P5, PT, R69.reuse, R63, RZ ;  /* 0x0000003f453f7210 */ /* 0x040fe40007fbe0ff */
[C---:B------:R-:W-:Y:S01]  /*2830*/  IADD3 R65, P6, PT, R69.reuse, R65, RZ ;  /* 0x0000004145417210 */ /* 0x040fe20007fde0ff */
[C---:B------:R-:W-:Y:S01]  /*2840*/  IMAD.X R55, R6.reuse, 0x1, R55, P3 ;  /* 0x0000000106377824 */ /* 0x040fe200018e0637 */
        /* <DEDUP_REMOVED lines=12> */
[----:B------:R-:W0:Y:S01]  /*2910*/  SYNCS.PHASECHK.TRANS64.TRYWAIT P3, [UR13], R5 ;  /* 0x00000005ff0075a7 */ /* 0x000e22000806110d */
[C---:B------:R-:W-:Y:S01]  /*2920*/  IMAD.X R51, R6.reuse, 0x1, R51, P4 ;  /* 0x0000000106337824 */ /* 0x040fe200020e0633 */
[C---:B------:R-:W-:Y:S01]  /*2930*/  IADD3 R32, P6, PT, R69.reuse, R32, RZ ;  /* 0x0000002045207210 */ /* 0x040fe20007fde0ff */
[----:B------:R-:W-:Y:S01]  /*2940*/  IMAD.X R29, R6, 0x1, R29, P5 ;  /* 0x00000001061d7824 */ /* 0x000fe200028e061d */
[----:B------:R-:W-:-:S02]  /*2950*/  IADD3 R30, P4, PT, R69, R30, RZ ;  /* 0x0000001e451e7210 */ /* 0x000fc40007f9e0ff */
[C---:B------:R-:W-:Y:S01]  /*2960*/  IADD3 R22, P5, PT, R69.reuse, R22, RZ ;  /* 0x0000001645167210 */ /* 0x040fe20007fbe0ff */
[C---:B------:R-:W-:Y:S01]  /*2970*/  IMAD.X R33, R6.reuse, 0x1, R33, P6 ;  /* 0x0000000106217824 */ /* 0x040fe200030e0621 */
[C---:B------:R-:W-:Y:S01]  /*2980*/  IADD3 R26, P6, PT, R69.reuse, R26, RZ ;  /* 0x0000001a451a7210 */ /* 0x040fe20007fde0ff */
[C---:B------:R-:W-:Y:S01]  /*2990*/  IMAD.X R31, R6.reuse, 0x1, R31, P4 ;  /* 0x00000001061f7824 */ /* 0x040fe200020e061f */
[----:B------:R-:W-:Y:S01]  /*29a0*/  IADD3 R24, P4, PT, R69, R24, RZ ;  /* 0x0000001845187210 */ /* 0x000fe20007f9e0ff */
[C---:B------:R-:W-:Y:S01]  /*29b0*/  IMAD.X R23, R6.reuse, 0x1, R23, P5 ;  /* 0x0000000106177824 */ /* 0x040fe200028e0617 */
[----:B------:R-:W-:Y:S01]  /*29c0*/  IADD3 R52, P5, PT, R7, R52, RZ ;  /* 0x0000003407347210 */ /* 0x000fe20007fbe0ff */
[C---:B------:R-:W-:Y:S01]  /*29d0*/  IMAD.X R27, R6.reuse, 0x1, R27, P6 ;  /* 0x00000001061b7824 */ /* 0x040fe200030e061b */
[C---:B------:R-:W-:Y:S01]  /*29e0*/  IADD3 R20, P6, PT, R69.reuse, R20, RZ ;  /* 0x0000001445147210 */ /* 0x040fe20007fde0ff */
[----:B------:R-:W-:Y:S01]  /*29f0*/  IMAD.X R25, R6, 0x1, R25, P4 ;  /* 0x0000000106197824 */ /* 0x000fe200020e0619 */
[----:B------:R-:W-:Y:S01]  /*2a00*/  IADD3 R16, P4, PT, R69, R16, RZ ;  /* 0x0000001045107210 */ /* 0x000fe20007f9e0ff */
[----:B------:R-:W-:Y:S01]  /*2a10*/  IMAD.X R61, R70, 0x1, R61, P5 ;  /* 0x00000001463d7824 */ /* 0x000fe200028e063d */
[C---:B------:R-:W-:Y:S01]  /*2a20*/  IADD3 R18, P5, PT, R7.reuse, R18, RZ ;  /* 0x0000001207127210 */ /* 0x040fe20007fbe0ff */
[C---:B------:R-:W-:Y:S01]  /*2a30*/  IMAD.X R21, R6.reuse, 0x1, R21, P6 ;  /* 0x0000000106157824 */ /* 0x040fe200030e0615 */
[C---:B------:R-:W-:Y:S01]  /*2a40*/  IADD3 R38, P6, PT, R7.reuse, R38, RZ ;  /* 0x0000002607267210 */ /* 0x040fe20007fde0ff */
[----:B------:R-:W-:Y:S01]  /*2a50*/  IMAD.X R17, R6, 0x1, R17, P4 ;  /* 0x0000000106117824 */ /* 0x000fe200020e0611 */
        /* <DEDUP_REMOVED lines=8> */
[----:B------:R-:W-:Y:S01]  /*2ae0*/  IADD3 R10, P5, PT, R7, R10, RZ ;  /* 0x0000000a070a7210 */ /* 0x000fe20007fbe0ff */
[C---:B------:R-:W-:Y:S01]  /*2af0*/  IMAD.X R49, R70.reuse, 0x1, R49, P6 ;  /* 0x0000000146317824 */ /* 0x040fe200030e0631 */
[-C--:B------:R-:W-:Y:S01]  /*2b00*/  ISETP.GE.AND P6, PT, R37, R68.reuse, PT ;  /* 0x000000442500720c */ /* 0x080fe20003fc6270 */
[C---:B------:R-:W-:Y:S01]  /*2b10*/  IMAD.X R13, R70.reuse, 0x1, R13, P4 ;  /* 0x00000001460d7824 */ /* 0x040fe200020e060d */
[----:B------:R-:W-:Y:S01]  /*2b20*/  ISETP.GE.AND P4, PT, R9, R68, PT ;  /* 0x000000440900720c */ /* 0x000fe20003f86270 */
[----:B------:R-:W-:Y:S01]  /*2b30*/  IMAD.X R11, R70, 0x1, R11, P5 ;  /* 0x00000001460b7824 */ /* 0x000fe200028e060b */
[----:B-1----:R-:W-:Y:S01]  /*2b40*/  PRMT R85, RZ, 0x7610, R85 ;  /* 0x00007610ff557816 */ /* 0x002fe20000000055 */
[----:B0-----:R-:W-:Y:S10]  /*2b50*/  @!P3 BRA `(.L_x_8) ;  /* 0x0000002000acb947 */ /* 0x001ff40003800000 */
.L_x_16:
[----:B------:R-:W-:Y:S01]  /*2b60*/  ISETP.GE.AND P3, PT, R15, R68, PT ;  /* 0x000000440f00720c */ /* 0x000fe20003f66270 */
[----:B------:R-:W-:Y:S02]  /*2b70*/  @!P6 IMAD.MOV.U32 R4, RZ, RZ, R10 ;  /* 0x000000ffff04e224 */ /* 0x000fe400078e000a */
[----:B------:R-:W-:Y:S01]  /*2b80*/  @!P6 IMAD.MOV.U32 R5, RZ, RZ, R11 ;  /* 0x000000ffff05e224 */ /* 0x000fe200078e000b */
[----:B------:R-:W-:-:S04]  /*2b90*/  PRMT R87, RZ, 0x7610, R87 ;  /* 0x00007610ff577816 */ /* 0x000fc80000000057 */
[----:B------:R0:W2:Y:S01]  /*2ba0*/  @!P6 LDG.E.U8 R85, desc[UR16][R4.64] ;  /* 0x000000100455e981 */ /* 0x0000a2000c1e1100 */
[----:B------:R-:W-:Y:S02]  /*2bb0*/  PRMT R89, RZ, 0x7610, R89 ;  /* 0x00007610ff597816 */ /* 0x000fe40000000059 */
[----:B------:R-:W-:Y:S01]  /*2bc0*/  ISETP.GE.AND P5, PT, R35, R68, PT ;  /* 0x000000442300720c */ /* 0x000fe20003fa6270 */
[----:B0-----:R-:W-:Y:S02]  /*2bd0*/  @!P4 IMAD.MOV.U32 R4, RZ, RZ, R12 ;  /* 0x000000ffff04c224 */ /* 0x001fe400078e000c */
[----:B------:R-:W-:-:S05]  /*2be0*/  @!P4 IMAD.MOV.U32 R5, RZ, RZ, R13 ;  /* 0x000000ffff05c224 */ /* 0x000fca00078e000d */
[----:B------:R0:W3:Y:S02]  /*2bf0*/  @!P4 LDG.E.U8 R87, desc[UR16][R4.64] ;  /* 0x000000100457c981 */ /* 0x0000e4000c1e1100 */
[----:B0-----:R-:W-:Y:S02]  /*2c00*/  @!P3 IMAD.MOV.U32 R4, RZ, RZ, R18 ;  /* 0x000000ffff04b224 */ /* 0x001fe400078e0012 */
[----:B------:R-:W-:-:S05]  /*2c10*/  @!P3 IMAD.MOV.U32 R5, RZ, RZ, R19 ;  /* 0x000000ffff05b224 */ /* 0x000fca00078e0013 */
[----:B------:R0:W4:Y:S01]  /*2c20*/  @!P3 LDG.E.U8 R89, desc[UR16][R4.64] ;  /* 0x000000100459b981 */ /* 0x000122000c1e1100 */
[-C--:B------:R-:W-:Y:S02]  /*2c30*/  ISETP.GE.AND P3, PT, R54, R68.reuse, PT ;  /* 0x000000443600720c */ /* 0x080fe40003f66270 */
[----:B------:R-:W-:Y:S02]  /*2c40*/  PRMT R81, RZ, 0x7610, R81 ;  /* 0x00007610ff517816 */ /* 0x000fe40000000051 */
[----:B------:R-:W-:Y:S01]  /*2c50*/  ISETP.GE.AND P4, PT, R3, R68, PT ;  /* 0x000000440300720c */ /* 0x000fe20003f86270 */
[----:B0-----:R-:W-:Y:S02]  /*2c60*/  @!P5 IMAD.MOV.U32 R4, RZ, RZ, R38 ;  /* 0x000000ffff04d224 */ /* 0x001fe400078e0026 */
[----:B------:R-:W-:Y:S01]  /*2c70*/  @!P5 IMAD.MOV.U32 R5, RZ, RZ, R47 ;  /* 0x000000ffff05d224 */ /* 0x000fe200078e002f */
[----:B------:R-:W-:-:S04]  /*2c80*/  PRMT R77, RZ, 0x7610, R77 ;  /* 0x00007610ff4d7816 */ /* 0x000fc8000000004d */
[----:B------:R0:W5:Y:S01]  /*2c90*/  @!P5 LDG.E.U8 R81, desc[UR16][R4.64] ;  /* 0x000000100451d981 */ /* 0x000162000c1e1100 */
[----:B------:R-:W-:Y:S01]  /*2ca0*/  PRMT R75, RZ, 0x7610, R75 ;  /* 0x00007610ff4b7816 */ /* 0x000fe2000000004b */
[----:B0-----:R-:W-:Y:S02]  /*2cb0*/  @!P3 IMAD.MOV.U32 R4, RZ, RZ, R48 ;  /* 0x000000ffff04b224 */ /* 0x001fe400078e0030 */
[----:B------:R-:W-:-:S05]  /*2cc0*/  @!P3 IMAD.MOV.U32 R5, RZ, RZ, R57 ;  /* 0x000000ffff05b224 */ /* 0x000fca00078e0039 */
[----:B------:R0:W5:Y:S01]  /*2cd0*/  @!P3 LDG.E.U8 R77, desc[UR16][R4.64] ;  /* 0x00000010044db981 */ /* 0x000162000c1e1100 */
[----:B------:R-:W-:Y:S01]  /*2ce0*/  ISETP.GE.AND P3, PT, R56, R68, PT ;  /* 0x000000443800720c */ /* 0x000fe20003f66270 */
[----:B0-----:R-:W-:Y:S02]  /*2cf0*/  @!P4 IMAD.MOV.U32 R4, RZ, RZ, R40 ;  /* 0x000000ffff04c224 */ /* 0x001fe400078e0028 */
[----:B------:R-:W-:-:S05]  /*2d00*/  @!P4 IMAD.MOV.U32 R5, RZ, RZ, R49 ;  /* 0x000000ffff05c224 */ /* 0x000fca00078e0031 */
[----:B------:R0:W5:Y:S01]  /*2d10*/  @!P4 LDG.E.U8 R75, desc[UR16][R4.64] ;  /* 0x00000010044bc981 */ /* 0x000162000c1e1100 */
[-C--:B------:R-:W-:Y:S02]  /*2d20*/  ISETP.GE.AND P4, PT, R41, R68.reuse, PT ;  /* 0x000000442900720c */ /* 0x080fe40003f86270 */
[----:B------:R-:W-:Y:S02]  /*2d30*/  PRMT R73, RZ, 0x7610, R73 ;  /* 0x00007610ff497816 */ /* 0x000fe40000000049 */
[----:B------:R-:W-:Y:S02]  /*2d40*/  PRMT R79, RZ, 0x7610, R79 ;  /* 0x00007610ff4f7816 */ /* 0x000fe4000000004f */
[----:B------:R-:W-:Y:S01]  /*2d50*/  ISETP.GE.AND P5, PT, R14, R68, PT ;  /* 0x000000440e00720c */ /* 0x000fe20003fa6270 */
[----:B0-----:R-:W-:Y:S02]  /*2d60*/  @!P3 IMAD.MOV.U32 R4, RZ, RZ, R50 ;  /* 0x000000ffff04b224 */ /* 0x001fe400078e0032 */
[----:B------:R-:W-:-:S05]  /*2d70*/  @!P3 IMAD.MOV.U32 R5, RZ, RZ, R59 ;  /* 0x000000ffff05b224 */ /* 0x000fca00078e003b */
[----:B------:R0:W5:Y:S01]  /*2d80*/  @!P3 LDG.E.U8 R73, desc[UR16][R4.64] ;  /* 0x000000100449b981 */ /* 0x000162000c1e1100 */
[----:B------:R-:W-:Y:S01]  /*2d90*/  PRMT R83, RZ, 0x7610, R83 ;  /* 0x00007610ff537816 */ /* 0x000fe20000000053 */
[----:B0-----:R-:W-:Y:S02]  /*2da0*/  @!P4 IMAD.MOV.U32 R4, RZ, RZ, R52 ;  /* 0x000000ffff04c224 */ /* 0x001fe400078e0034 */
[----:B------:R-:W-:-:S05]  /*2db0*/  @!P4 IMAD.MOV.U32 R5, RZ, RZ, R61 ;  /* 0x000000ffff05c224 */ /* 0x000fca00078e003d */
[----:B------:R0:W5:Y:S01]  /*2dc0*/  @!P4 LDG.E.U8 R79, desc[UR16][R4.64] ;  /* 0x00000010044fc981 */ /* 0x000162000c1e1100 */
[----:B------:R-:W-:Y:S01]  /*2dd0*/  PRMT R91, RZ, 0x7610, R91 ;  /* 0x00007610ff5b7816 */ /* 0x000fe2000000005b */
[----:B------:R-:W-:Y:S01]  /*2de0*/  BAR.SYNC.DEFER_BLOCKING 0x0 ;  /* 0x0000000000007b1d */ /* 0x000fe20000010000 */
[----:B0-----:R-:W-:Y:S02]  /*2df0*/  @!P5 IMAD.MOV.U32 R4, RZ, RZ, R16 ;  /* 0x000000ffff04d224 */ /* 0x001fe400078e0010 */
[----:B------:R-:W-:Y:S01]  /*2e00*/  @!P5 IMAD.MOV.U32 R5, RZ, RZ, R17 ;  /* 0x000000ffff05d224 */ /* 0x000fe200078e0011 */
[----:B------:R-:W-:Y:S02]  /*2e10*/  PRMT R93, RZ, 0x7610, R93 ;  /* 0x00007610ff5d7816 */ /* 0x000fe4000000005d */
[----:B------:R-:W-:Y:S02]  /*2e20*/  PRMT R95, RZ, 0x7610, R95 ;  /* 0x00007610ff5f7816 */ /* 0x000fe4000000005f */
[----:B------:R0:W5:Y:S02]  /*2e30*/  @!P5 LDG.E.U8 R83, desc[UR16][R4.64] ;  /* 0x000000100453d981 */ /* 0x000164000c1e1100 */
[----:B0-----:R-:W-:-:S02]  /*2e40*/  @!P5 IMAD.MOV.U32 R4, RZ, RZ, R20 ;  /* 0x000000ffff04d224 */ /* 0x001fc400078e0014 */
[----:B------:R-:W-:-:S05]  /*2e50*/  @!P5 IMAD.MOV.U32 R5, RZ, RZ, R21 ;  /* 0x000000ffff05d224 */ /* 0x000fca00078e0015 */
[----:B------:R0:W5:Y:S02]  /*2e60*/  @!P5 LDG.E.U8 R91, desc[UR16][R4.64] ;  /* 0x00000010045bd981 */ /* 0x000164000c1e1100 */
        /* <DEDUP_REMOVED lines=31> */
[----:B------:R-:W-:Y:S02]  /*3060*/  PRMT R111, RZ, 0x7610, R111 ;  /* 0x00007610ff6f7816 */ /* 0x000fe4000000006f */
[----:B------:R-:W-:Y:S01]  /*3070*/  PRMT R113, RZ, 0x7610, R113 ;  /* 0x00007610ff717816 */ /* 0x000fe20000000071 */
[----:B--2---:R1:W-:Y:S01]  /*3080*/  STS.U8 [R58+UR15+0x2800], R85 ;  /* 0x002800553a007988 */ /* 0x0043e2000800000f */
[----:B0-----:R-:W-:Y:S02]  /*3090*/  @!P5 IMAD.MOV.U32 R4, RZ, RZ, R42 ;  /* 0x000000ffff04d224 */ /* 0x001fe400078e002a */
[----:B------:R-:W-:-:S05]  /*30a0*/  @!P5 IMAD.MOV.U32 R5, RZ, RZ, R51 ;  /* 0x000000ffff05d224 */ /* 0x000fca00078e0033 */
[----:B------:R0:W2:Y:S04]  /*30b0*/  @!P5 LDG.E.U8 R109, desc[UR16][R4.64] ;  /* 0x00000010046dd981 */ /* 0x0000a8000c1e1100 */
[----:B---3--:R3:W-:Y:S01]  /*30c0*/  STS.U8 [R58+UR15+0x2a00], R87 ;  /* 0x002a00573a007988 */ /* 0x0087e2000800000f */
[----:B0-----:R-:W-:Y:S02]  /*30d0*/  @!P5 IMAD.MOV.U32 R4, RZ, RZ, R44 ;  /* 0x000000ffff04d224 */ /* 0x001fe400078e002c */
[----:B------:R-:W-:-:S05]  /*30e0*/  @!P5 IMAD.MOV.U32 R5, RZ, RZ, R53 ;  /* 0x000000ffff05d224 */ /* 0x000fca00078e0035 */
[----:B------:R0:W2:Y:S01]  /*30f0*/  @!P5 LDG.E.U8 R111, desc[UR16][R4.64] ;  /* 0x00000010046fd981 */ /* 0x0000a2000c1e1100 */
[----:B-1----:R-:W-:-:S03]  /*3100*/  PRMT R85, RZ, 0x7610, R85 ;  /* 0x00007610ff557816 */ /* 0x002fc60000000055 */
[----:B----4-:R1:W-:Y:S01]  /*3110*/  STS.U8 [R58+UR15+0x2c00], R89 ;  /* 0x002c00593a007988 */ /* 0x0103e2000800000f */
[----:B0-----:R-:W-:Y:S02]  /*3120*/  @!P5 IMAD.MOV.U32 R4, RZ, RZ, R46 ;  /* 0x000000ffff04d224 */ /* 0x001fe400078e002e */
[----:B------:R-:W-:-:S05]  /*3130*/  @!P5 IMAD.MOV.U32 R5, RZ, RZ, R55 ;  /* 0x000000ffff05d224 */ /* 0x000fca00078e0037 */
[----:B------:R0:W4:Y:S01]  /*3140*/  @!P5 LDG.E.U8 R113, desc[UR16][R4.64] ;  /* 0x000000100471d981 */ /* 0x000122000c1e1100 */
[----:B---3--:R-:W-:-:S03]  /*3150*/  PRMT R87, RZ, 0x7610, R87 ;  /* 0x00007610ff577816 */ /* 0x008fc60000000057 */
[----:B-----5:R3:W-:Y:S01]  /*3160*/  STS.U8 [R58+UR15+0x2e00], R81 ;  /* 0x002e00513a007988 */ /* 0x0207e2000800000f */
[----:B0-----:R-:W-:Y:S02]  /*3170*/  @!P5 IMAD.MOV.U32 R4, RZ, RZ, R63 ;  /* 0x000000ffff04d224 */ /* 0x001fe400078e003f */
[----:B------:R-:W-:-:S05]  /*3180*/  @!P5 IMAD.MOV.U32 R5, RZ, RZ, R60 ;  /* 0x000000ffff05d224 */ /* 0x000fca00078e003c */
[----:B------:R0:W5:Y:S01]  /*3190*/  @!P5 LDG.E.U8 R85, desc[UR16][R4.64] ;  /* 0x000000100455d981 */ /* 0x000162000c1e1100 */
[----:B-1----:R-:W-:-:S03]  /*31a0*/  PRMT R89, RZ, 0x7610, R89 ;  /* 0x00007610ff597816 */ /* 0x002fc60000000059 */
[----:B------:R3:W-:Y:S01]  /*31b0*/  STS.U8 [R66+UR15+0x2900], R77 ;  /* 0x0029004d42007988 */ /* 0x0007e2000800000f */
[----:B0-----:R-:W-:Y:S02]  /*31c0*/  @!P5 IMAD.MOV.U32 R4, RZ, RZ, R67 ;  /* 0x000000ffff04d224 */ /* 0x001fe400078e0043 */
[----:B------:R-:W-:-:S05]  /*31d0*/  @!P5 IMAD.MOV.U32 R5, RZ, RZ, R64 ;  /* 0x000000ffff05d224 */ /* 0x000fca00078e0040 */
[----:B------:R0:W3:Y:S04]  /*31e0*/  @!P5 LDG.E.U8 R87, desc[UR16][R4.64] ;  /* 0x000000100457d981 */ /* 0x0000e8000c1e1100 */
[----:B------:R1:W-:Y:S01]  /*31f0*/  STS.U8 [R66+UR15+0x2b00], R75 ;  /* 0x002b004b42007988 */ /* 0x0003e2000800000f */
[----:B0-----:R-:W-:Y:S02]  /*3200*/  @!P5 IMAD.MOV.U32 R4, RZ, RZ, R65 ;  /* 0x000000ffff04d224 */ /* 0x001fe400078e0041 */
[----:B------:R-:W-:-:S05]  /*3210*/  @!P5 IMAD.MOV.U32 R5, RZ, RZ, R62 ;  /* 0x000000ffff05d224 */ /* 0x000fca00078e003e */
[----:B------:R-:W3:Y:S01]  /*3220*/  @!P5 LDG.E.U8 R89, desc[UR16][R4.64] ;  /* 0x000000100459d981 */ /* 0x000ee2000c1e1100 */
[----:B------:R-:W-:Y:S01]  /*3230*/  ULEA UR13, UR14, UR15, 0x3 ;  /* 0x0000000f0e0d7291 */ /* 0x000fe2000f8e18ff */
[----:B------:R-:W-:Y:S02]  /*3240*/  UMOV UR4, UR5 ;  /* 0x0000000500047c82 */ /* 0x000fe40008000000 */
[----:B------:R1:W-:Y:S01]  /*3250*/  STS.U8 [R66+UR15+0x2d00], R73 ;  /* 0x002d004942007988 */ /* 0x0003e2000800000f */
[----:B------:R-:W-:-:S03]  /*3260*/  UIADD3 UR13, UPT, UPT, UR13, 0x3000, URZ ;  /* 0x000030000d0d7890 */ /* 0x000fc6000fffe0ff */
        /* <DEDUP_REMOVED lines=11> */
[----:B--2---:R1:W-:Y:S04]  /*3320*/  STS.U8 [R58+UR15+0x1a00], R109 ;  /* 0x001a006d3a007988 */ /* 0x0043e8000800000f */
[----:B------:R1:W-:Y:S04]  /*3330*/  STS.U8 [R58+UR15+0x1b00], R111 ;  /* 0x001b006f3a007988 */ /* 0x0003e8000800000f */
[----:B----4-:R1:W-:Y:S04]  /*3340*/  STS.U8 [R58+UR15+0x1c00], R113 ;  /* 0x001c00713a007988 */ /* 0x0103e8000800000f */
[----:B-----5:R1:W-:Y:S04]  /*3350*/  STS.U8 [R58+UR15+0x1d00], R85 ;  /* 0x001d00553a007988 */ /* 0x0203e8000800000f */
[----:B---3--:R1:W-:Y:S04]  /*3360*/  STS.U8 [R58+UR15+0x1e00], R87 ;  /* 0x001e00573a007988 */ /* 0x0083e8000800000f */
[----:B------:R1:W-:Y:S01]  /*3370*/  STS.U8 [R58+UR15+0x1f00], R89 ;  /* 0x001f00593a007988 */ /* 0x0003e2000800000f */
[----:B------:R0:W-:Y:S06]  /*3380*/  MEMBAR.ALL.CTA ;  /* 0x0000000000007992 */ /* 0x0001ec0000008000 */
[----:B0-----:R-:W0:Y:S02]  /*3390*/  FENCE.VIEW.ASYNC.S ;  /* 0x00000000000073c6 */ /* 0x001e240000000000 */
[----:B0-----:R-:W-:Y:S06]  /*33a0*/  BAR.SYNC.DEFER_BLOCKING 0x0 ;  /* 0x0000000000007b1d */ /* 0x001fec0000010000 */
[----:B------:R-:W-:Y:S05]  /*33b0*/  @P0 BRA `(.L_x_9) ;  /* 0x0000000000280947 */ /* 0x000fea0003800000 */
[----:B------:R-:W-:Y:S01]  /*33c0*/  UMOV UR6, UR13 ;  /* 0x0000000d00067c82 */ /* 0x000fe20008000000 */
[----:B------:R-:W-:Y:S01]  /*33d0*/  UMOV UR7, URZ ;  /* 0x000000ff00077c82 */ /* 0x000fe20008000000 */
[----:B------:R-:W-:Y:S01]  /*33e0*/  UMOV UR9, 0x80004020 ;  /* 0x8000402000097882 */ /* 0x000fe20000000000 */
[----:B------:R-:W-:Y:S01]  /*33f0*/  UMOV UR11, 0xc0004010 ;  /* 0xc0004010000b7882 */ /* 0x000fe20000000000 */
[----:B------:R-:W-:Y:S01]  /*3400*/  UMOV UR20, 0x0 ;  /* 0x0000000000147882 */ /* 0x000fe20000000000 */
[----:B------:R-:W-:Y:S01]  /*3410*/  UMOV UR21, 0x4208490 ;  /* 0x0420849000157882 */ /* 0x000fe20000000000 */
[----:B------:R-:W-:Y:S01]  /*3420*/  UMOV UR5, UR6 ;  /* 0x0000000600057c82 */ /* 0x000fe20008000000 */
[----:B------:R0:W-:Y:S01]  /*3430*/  UTCQMMA gdesc[UR8], gdesc[UR10], tmem[UR18], tmem[UR20], idesc[UR21], UPT ;  /* 0x00ff140a080075ea */ /* 0x0001e2000b800312 */
[----:B------:R0:W-:Y:S01]  /*3440*/  UTCBAR [UR5], URZ ;  /* 0x000000ff050073e9 */ /* 0x0001e200080000ff */
[----:B------:R-:W-:Y:S02]  /*3450*/  NOP ;  /* 0x0000000000007918 */ /* 0x000fe40000000000 */
.L_x_9:
[----:B------:R-:W-:Y:S01]  /*3460*/  VIADD R71, R71, 0xffffffff ;  /* 0xffffffff47477836 */ /* 0x000fe20000000000 */
[----:B------:R-:W-:Y:S01]  /*3470*/  UIADD3 UR14, UPT, UPT, UR14, 0x1, URZ ;  /* 0x000000010e0e7890 */ /* 0x000fe2000fffe0ff */
[----:B------:R-:W-:Y:S02]  /*3480*/  IMAD.U32 R5, RZ, RZ, UR4 ;  /* 0x00000004ff057e24 */ /* 0x000fe4000f8e00ff */
[----:B------:R-:W-:Y:S01]  /*3490*/  VIADD R68, R68, 0xffffffe0 ;  /* 0xffffffe044447836 */ /* 0x000fe20000000000 */
[----:B------:R-:W-:Y:S01]  /*34a0*/  ISETP.NE.U32.AND P3, PT, R71, RZ, PT ;  /* 0x000000ff4700720c */ /* 0x000fe20003f65070 */
[----:B------:R-:W-:-:S04]  /*34b0*/  UISETP.GT.AND UP0, UPT, UR14, 0x1, UPT ;  /* 0x000000010e00788c */ /* 0x000fc8000bf04270 */
[----:B0-----:R-:W-:Y:S02]  /*34c0*/  USEL UR5, URZ, 0x1, !UP0 ;  /* 0x00000001ff057887 */ /* 0x001fe4000c000000 */
[----:B------:R-:W-:Y:S02]  /*34d0*/  USEL UR14, UR14, URZ, !UP0 ;  /* 0x000000ff0e0e7287 */ /* 0x000fe4000c000000 */
[----:B------:R-:W-:-:S04]  /*34e0*/  ULOP3.LUT UR5, UR4, UR5, URZ, 0x3c, !UPT ;  /* 0x0000000504057292 */ /* 0x000fc8000f8e3cff */
[----:B------:R-:W-:Y:S08]  /*34f0*/  @P3 BRA `(.L_x_10) ;  /* 0xfffffff000c03947 */ /* 0x000ff0000383ffff */
.L_x_7:
[----:B------:R-:W-:-:S13]  /*3500*/  ISETP.GE.AND P0, PT, R8, 0x20, PT ;  /* 0x000000200800780c */ /* 0x000fda0003f06270 */
[----:B------:R-:W-:Y:S05]  /*3510*/  @!P0 BRA `(.L_x_11) ;  /* 0x0000000000108947 */ /* 0x000fea0003800000 */
[----:B------:R-:W-:-:S06]  /*3520*/  USHF.L.U32 UR4, UR4, 0x1f, URZ ;  /* 0x0000001f04047899 */ /* 0x000fcc00080006ff */
[----:B------:R-:W-:-:S04]  /*3530*/  IMAD.U32 R4, RZ, RZ, UR4 ;  /* 0x00000004ff047e24 */ /* 0x000fc8000f8e00ff */
[----:B------:R-:W0:Y:S02]  /*3540*/  SYNCS.PHASECHK.TRANS64.TRYWAIT P0, [UR13], R4 ;  /* 0x00000004ff0075a7 */ /* 0x000e24000800110d */
[----:B0-----:R-:W-:Y:S05]  /*3550*/  @!P0 BRA `(.L_x_12) ;  /* 0x0000001800388947 */ /* 0x001fea0003800000 */
.L_x_11:
[----:B------:R-:W-:Y:S01]  /*3560*/  BAR.SYNC.DEFER_BLOCKING 0x0 ;  /* 0x0000000000007b1d */ /* 0x000fe20000010000 */
[C---:B------:R-:W-:Y:S01]  /*3570*/  IMAD.SHL.U32 R36, R39.reuse, 0x20, RZ ;  /* 0x0000002027247824 */ /* 0x040fe200078e00ff */
[--C-:B------:R-:W-:Y:S01]  /*3580*/  SHF.R.S32.HI R38, RZ, 0x5, R39.reuse ;  /* 0x00000005ff267819 */ /* 0x100fe20000011427 */
[C---:B------:R-:W-:Y:S01]  /*3590*/  IMAD.SHL.U32 R43, R39.reuse, 0x10, RZ ;  /* 0x00000010272b7824 */ /* 0x040fe200078e00ff */
[----:B------:R-:W-:Y:S01]  /*35a0*/  SHF.R.S32.HI R42, RZ, 0x2, R39 ;  /* 0x00000002ff2a7819 */ /* 0x000fe20000011427 */
[----:B------:R-:W-:Y:S01]  /*35b0*/  IMAD.SHL.U32 R40, R39, 0x4, RZ ;  /* 0x0000000427287824 */ /* 0x000fe200078e00ff */
[----:B------:R-:W-:Y:S01]  /*35c0*/  LOP3.LUT R36, R36, 0x300, RZ, 0xc0, !PT ;  /* 0x0000030024247812 */ /* 0x000fe200078ec0ff */
[----:B------:R-:W0:Y:S01]  /*35d0*/  LDCU UR4, c[0x0][0x3b4] ;  /* 0x00007680ff0477ac */ /* 0x000e220008000800 */
[----:B------:R-:W-:Y:S02]  /*35e0*/  IMAD.IADD R41, R2, 0x1, R41 ;  /* 0x0000000102297824 */ /* 0x000fe400078e0229 */
[----:B------:R-:W-:Y:S01]  /*35f0*/  LOP3.LUT R45, R36, 0x870, R43, 0xf8, !PT ;  /* 0x00000870242d7812 */ /* 0x000fe200078ef82b */
[----:B------:R-:W2:Y:S01]  /*3600*/  LDCU.128 UR8, c[0x0][0x390] ;  /* 0x00007200ff0877ac */ /* 0x000ea20008000c00 */
[----:B------:R-:W-:-:S02]  /*3610*/  LOP3.LUT R43, R43, 0x30, RZ, 0xc0, !PT ;  /* 0x000000302b2b7812 */ /* 0x000fc400078ec0ff */
[----:B------:R-:W-:Y:S01]  /*3620*/  SGXT R36, R38, 0x1 ;  /* 0x000000012624781a */ /* 0x000fe20000000200 */
[----:B------:R-:W-:Y:S01]  /*3630*/  IMAD.SHL.U32 R38, R39, 0x2, RZ ;  /* 0x0000000227267824 */ /* 0x000fe200078e00ff */
[----:B------:R-:W-:Y:S02]  /*3640*/  LOP3.LUT R43, R43, 0x3c0, R40, 0xf8, !PT ;  /* 0x000003c02b2b7812 */ /* 0x000fe400078ef828 */
[----:B------:R-:W-:Y:S02]  /*3650*/  LOP3.LUT R45, R45, 0x1040, R36, 0x78, !PT ;  /* 0x000010402d2d7812 */ /* 0x000fe400078e7824 */
[----:B------:R-:W-:Y:S02]  /*3660*/  SGXT R36, R42, 0x1 ;  /* 0x000000012a24781a */ /* 0x000fe40000000200 */
[----:B------:R-:W-:Y:S01]  /*3670*/  LOP3.LUT R38, R38, 0x80, RZ, 0xc0, !PT ;  /* 0x0000008026267812 */ /* 0x000fe200078ec0ff */
[----:B------:R-:W3:Y:S02]  /*3680*/  @!P2 SYNCS.CCTL.IV [UR15+0x3000] ;  /* 0x00300000ff00a9b1 */ /* 0x000ee4000800000f */
[----:B---3--:R-:W-:Y:S01]  /*3690*/  BAR.SYNC.DEFER_BLOCKING 0x0 ;  /* 0x0000000000007b1d */ /* 0x008fe20000010000 */
[----:B------:R-:W-:-:S02]  /*36a0*/  IADD3 R38, PT, PT, R45, UR15, R38 ;  /* 0x0000000f2d267c10 */ /* 0x000fc4000fffe026 */
[----:B------:R-:W-:Y:S02]  /*36b0*/  LOP3.LUT R36, R43, 0x1040, R36, 0x78, !PT ;  /* 0x000010402b247812 */ /* 0x000fe400078e7824 */
[----:B--2---:R-:W-:Y:S01]  /*36c0*/  ISETP.GE.AND P0, PT, R0, UR10, PT ;  /* 0x0000000a00007c0c */ /* 0x004fe2000bf06270 */
[----:B------:R-:W-:Y:S01]  /*36d0*/  LDTM.16dp32bit_t0_t15.x32 R4, tmem[UR12] ;  /* 0x0000000c000479ee */ /* 0x000fe20008a80000 */
[----:B------:R-:W2:Y:S01]  /*36e0*/  LDTM.16dp32bit_t16_t31.x32 R4, tmem[UR12+0x20] ;  /* 0x0000200c000479ee */ /* 0x000ea20008aa0000 */
[----:B------:R-:W3:Y:S01]  /*36f0*/  @!P2 SYNCS.CCTL.IV [UR15+0x3008] ;  /* 0x00300800ff00a9b1 */ /* 0x000ee2000800000f */
[----:B------:R-:W-:Y:S01]  /*3700*/  NOP ;  /* 0x0000000000007918 */ /* 0x000fe20000000000 */
[----:B--2---:R-:W-:Y:S02]  /*3710*/  F2FP.SATFINITE.E5M2.F32.PACK_AB_MERGE_C R4, R5, R4, RZ ;  /* 0x000000040504723e */ /* 0x004fe400048060ff */
[----:B------:R-:W-:Y:S02]  /*3720*/  F2FP.SATFINITE.E5M2.F32.PACK_AB_MERGE_C R8, R9, R8, RZ ;  /* 0x000000080908723e */ /* 0x000fe400048060ff */
[----:B------:R-:W-:-:S02]  /*3730*/  F2FP.SATFINITE.E5M2.F32.PACK_AB_MERGE_C R12, R13, R12, RZ ;  /* 0x0000000c0d0c723e */ /* 0x000fc400048060ff */
[----:B------:R-:W-:Y:S02]  /*3740*/  F2FP.SATFINITE.E5M2.F32.PACK_AB_MERGE_C R6, R7, R6, RZ ;  /* 0x000000060706723e */ /* 0x000fe400048060ff */
[----:B------:R-:W-:Y:S02]  /*3750*/  F2FP.SATFINITE.E5M2.F32.PACK_AB_MERGE_C R10, R11, R10, RZ ;  /* 0x0000000a0b0a723e */ /* 0x000fe400048060ff */
[----:B------:R-:W-:Y:S02]  /*3760*/  F2FP.SATFINITE.E5M2.F32.PACK_AB_MERGE_C R14, R15, R14, RZ ;  /* 0x0000000e0f0e723e */ /* 0x000fe400048060ff */
[----:B------:R-:W-:Y:S02]  /*3770*/  F2FP.SATFINITE.E5M2.F32.PACK_AB_MERGE_C R20, R21, R20, RZ ;  /* 0x000000141514723e */ /* 0x000fe400048060ff */
[----:B------:R-:W-:Y:S02]  /*3780*/  F2FP.SATFINITE.E5M2.F32.PACK_AB_MERGE_C R24, R25, R24, RZ ;  /* 0x000000181918723e */ /* 0x000fe400048060ff */
[----:B------:R-:W-:-:S02]  /*3790*/  F2FP.SATFINITE.E5M2.F32.PACK_AB_MERGE_C R28, R29, R28, RZ ;  /* 0x0000001c1d1c723e */ /* 0x000fc400048060ff */
[----:B------:R-:W-:Y:S02]  /*37a0*/  F2FP.SATFINITE.E5M2.F32.PACK_AB_MERGE_C R16, R17, R16, RZ ;  /* 0x000000101110723e */ /* 0x000fe400048060ff */
[----:B------:R-:W-:Y:S02]  /*37b0*/  F2FP.SATFINITE.E5M2.F32.PACK_AB_MERGE_C R22, R23, R22, RZ ;  /* 0x000000161716723e */ /* 0x000fe400048060ff */
[----:B------:R-:W-:Y:S02]  /*37c0*/  F2FP.SATFINITE.E5M2.F32.PACK_AB_MERGE_C R26, R27, R26, RZ ;  /* 0x0000001a1b1a723e */ /* 0x000fe400048060ff */
[----:B------:R-:W-:Y:S02]  /*37d0*/  F2FP.SATFINITE.E5M2.F32.PACK_AB_MERGE_C R30, R31, R30, RZ ;  /* 0x0000001e1f1e723e */ /* 0x000fe400048060ff */
[----:B------:R-:W-:Y:S02]  /*37e0*/  F2FP.SATFINITE.E5M2.F32.PACK_AB_MERGE_C R32, R33, R32, RZ ;  /* 0x000000202120723e */ /* 0x000fe400048060ff */
[----:B------:R-:W-:-:S02]  /*37f0*/  LOP3.LUT R17, R4, 0xffff, RZ, 0xc0, !PT ;  /* 0x0000ffff04117812 */ /* 0x000fc400078ec0ff */
[----:B------:R-:W-:Y:S02]  /*3800*/  LOP3.LUT R40, R8, 0xffff, RZ, 0xc0, !PT ;  /* 0x0000ffff08287812 */ /* 0x000fe400078ec0ff */
[----:B------:R-:W-:Y:S02]  /*3810*/  LOP3.LUT R25, R12, 0xffff, RZ, 0xc0, !PT ;  /* 0x0000ffff0c197812 */ /* 0x000fe400078ec0ff */
[----:B------:R-:W-:Y:S02]  /*3820*/  LOP3.LUT R21, R6, 0xffff, RZ, 0xc0, !PT ;  /* 0x0000ffff06157812 */ /* 0x000fe400078ec0ff */
[----:B------:R-:W-:Y:S02]  /*3830*/  LOP3.LUT R42, R10, 0xffff, RZ, 0xc0, !PT ;  /* 0x0000ffff0a2a7812 */ /* 0x000fe400078ec0ff */
[----:B------:R-:W-:Y:S02]  /*3840*/  LOP3.LUT R27, R14, 0xffff, RZ, 0xc0, !PT ;  /* 0x0000ffff0e1b7812 */ /* 0x000fe400078ec0ff */
[----:B------:R-:W-:-:S02]  /*3850*/  LOP3.LUT R20, R20, 0xffff, RZ, 0xc0, !PT ;  /* 0x0000ffff14147812 */ /* 0x000fc400078ec0ff */
[----:B------:R-:W-:Y:S02]  /*3860*/  LOP3.LUT R29, R24, 0xffff, RZ, 0xc0, !PT ;  /* 0x0000ffff181d7812 */ /* 0x000fe400078ec0ff */
[----:B------:R-:W-:Y:S02]  /*3870*/  LOP3.LUT R33, R28, 0xffff, RZ, 0xc0, !PT ;  /* 0x0000ffff1c217812 */ /* 0x000fe400078ec0ff */
[----:B------:R-:W-:Y:S02]  /*3880*/  F2FP.SATFINITE.E5M2.F32.PACK_AB_MERGE_C R34, R35, R34, RZ ;  /* 0x000000222322723e */ /* 0x000fe400048060ff */
[----:B------:R-:W-:Y:S02]  /*3890*/  LOP3.LUT R22, R22, 0xffff, RZ, 0xc0, !PT ;  /* 0x0000ffff16167812 */ /* 0x000fe400078ec0ff */
[----:B------:R-:W-:Y:S02]  /*38a0*/  LOP3.LUT R31, R26, 0xffff, RZ, 0xc0, !PT ;  /* 0x0000ffff1a1f7812 */ /* 0x000fe400078ec0ff */
[----:B------:R-:W-:-:S02]  /*38b0*/  LOP3.LUT R35, R30, 0xffff, RZ, 0xc0, !PT ;  /* 0x0000ffff1e237812 */ /* 0x000fc400078ec0ff */
[----:B------:R-:W-:Y:S02]  /*38c0*/  PRMT R4, R25, 0x3340, R0 ;  /* 0x0000334019047816 */ /* 0x000fe40000000000 */
[----:B------:R-:W-:Y:S02]  /*38d0*/  PRMT R5, R17, 0x3340, R40 ;  /* 0x0000334011057816 */ /* 0x000fe40000000028 */
[--C-:B------:R-:W-:Y:S02]  /*38e0*/  PRMT R6, R27, 0x3340, R0.reuse ;  /* 0x000033401b067816 */ /* 0x100fe40000000000 */
[----:B------:R-:W-:Y:S02]  /*38f0*/  PRMT R8, R33, 0x3340, R0 ;  /* 0x0000334021087816 */ /* 0x000fe40000000000 */
[----:B------:R-:W-:Y:S02]  /*3900*/  PRMT R7, R21, 0x3340, R42 ;  /* 0x0000334015077816 */ /* 0x000fe4000000002a */
[----:B------:R-:W-:-:S02]  /*3910*/  PRMT R9, R20, 0x3340, R29 ;  /* 0x0000334014097816 */ /* 0x000fc4000000001d */
[----:B------:R-:W-:Y:S02]  /*3920*/  F2FP.SATFINITE.E5M2.F32.PACK_AB_MERGE_C R18, R19, R18, RZ ;  /* 0x000000121312723e */ /* 0x000fe400048060ff */
[----:B------:R-:W-:Y:S02]  /*3930*/  PRMT R10, R35, 0x3340, R0 ;  /* 0x00003340230a7816 */ /* 0x000fe40000000000 */
[----:B------:R-:W-:Y:S02]  /*3940*/  PRMT R13, R22, 0x3340, R31 ;  /* 0x00003340160d7816 */ /* 0x000fe4000000001f */
[----:B------:R-:W-:Y:S02]  /*3950*/  PRMT R11, R5, 0x5410, R4 ;  /* 0x00005410050b7816 */ /* 0x000fe40000000004 */
[----:B------:R-:W-:Y:S02]  /*3960*/  PRMT R15, R7, 0x5410, R6 ;  /* 0x00005410070f7816 */ /* 0x000fe40000000006 */
[----:B------:R-:W-:-:S02]  /*3970*/  PRMT R19, R9, 0x5410, R8 ;  /* 0x0000541009137816 */ /* 0x000fc40000000008 */
[----:B------:R-:W-:Y:S02]  /*3980*/  SHF.R.U32.HI R4, RZ, 0x8, R17 ;  /* 0x00000008ff047819 */ /* 0x000fe40000011611 */
[----:B------:R-:W-:Y:S02]  /*3990*/  SHF.R.U32.HI R6, RZ, 0x8, R40 ;  /* 0x00000008ff067819 */ /* 0x000fe40000011628 */
[----:B------:R-:W-:Y:S02]  /*39a0*/  SHF.R.U32.HI R8, RZ, 0x8, R25 ;  /* 0x00000008ff087819 */ /* 0x000fe40000011619 */
[----:B------:R-:W-:Y:S02]  /*39b0*/  SHF.R.U32.HI R5, RZ, 0x8, R21 ;  /* 0x00000008ff057819 */ /* 0x000fe40000011615 */
[----:B------:R-:W-:Y:S02]  /*39c0*/  SHF.R.U32.HI R7, RZ, 0x8, R42 ;  /* 0x00000008ff077819 */ /* 0x000fe4000001162a */
[----:B------:R-:W-:-:S02]  /*39d0*/  SHF.R.U32.HI R9, RZ, 0x8, R27 ;  /* 0x00000008ff097819 */ /* 0x000fc4000001161b */
[----:B------:R-:W-:Y:S02]  /*39e0*/  PRMT R23, R13, 0x5410, R10 ;  /* 0x000054100d177816 */ /* 0x000fe4000000000a */
[----:B------:R-:W-:Y:S02]  /*39f0*/  LOP3.LUT R13, R4, 0xffff, RZ, 0xc0, !PT ;  /* 0x0000ffff040d7812 */ /* 0x000fe400078ec0ff */
[----:B------:R-:W-:Y:S02]  /*3a00*/  LOP3.LUT R6, R6, 0xffff, RZ, 0xc0, !PT ;  /* 0x0000ffff06067812 */ /* 0x000fe400078ec0ff */
[----:B------:R-:W-:Y:S02]  /*3a10*/  LOP3.LUT R8, R8, 0xffff, RZ, 0xc0, !PT ;  /* 0x0000ffff08087812 */ /* 0x000fe400078ec0ff */
[----:B------:R-:W-:Y:S02]  /*3a20*/  LOP3.LUT R4, R5, 0xffff, RZ, 0xc0, !PT ;  /* 0x0000ffff05047812 */ /* 0x000fe400078ec0ff */
[----:B------:R-:W-:-:S02]  /*3a30*/  LOP3.LUT R7, R7, 0xffff, RZ, 0xc0, !PT ;  /* 0x0000ffff07077812 */ /* 0x000fc400078ec0ff */
[----:B------:R-:W-:Y:S02]  /*3a40*/  LOP3.LUT R9, R9, 0xffff, RZ, 0xc0, !PT ;  /* 0x0000ffff09097812 */ /* 0x000fe400078ec0ff */
[----:B------:R-:W-:Y:S02]  /*3a50*/  PRMT R13, R13, 0x3340, R6 ;  /* 0x000033400d0d7816 */ /* 0x000fe40000000006 */
[----:B------:R-:W-:Y:S02]  /*3a60*/  PRMT R10, R8, 0x3340, R1 ;  /* 0x00003340080a7816 */ /* 0x000fe40000000001 */
[----:B------:R-:W-:Y:S02]  /*3a70*/  PRMT R17, R4, 0x3340, R7 ;  /* 0x0000334004117816 */ /* 0x000fe40000000007 */
[----:B------:R-:W-:Y:S02]  /*3a80*/  PRMT R12, R9, 0x3340, R0 ;  /* 0x00003340090c7816 */ /* 0x000fe40000000000 */
[----:B------:R-:W-:-:S02]  /*3a90*/  SHF.R.U32.HI R4, RZ, 0x8, R20 ;  /* 0x00000008ff047819 */ /* 0x000fc40000011614 */
[----:B------:R-:W-:Y:S02]  /*3aa0*/  SHF.R.U32.HI R6, RZ, 0x8, R29 ;  /* 0x00000008ff067819 */ /* 0x000fe4000001161d */
[----:B------:R-:W-:Y:S02]  /*3ab0*/  SHF.R.U32.HI R8, RZ, 0x8, R33 ;  /* 0x00000008ff087819 */ /* 0x000fe40000011621 */
[----:B------:R-:W-:Y:S02]  /*3ac0*/  SHF.R.U32.HI R5, RZ, 0x8, R22 ;  /* 0x00000008ff057819 */ /* 0x000fe40000011616 */
[----:B------:R-:W-:Y:S02]  /*3ad0*/  SHF.R.U32.HI R7, RZ, 0x8, R31 ;  /* 0x00000008ff077819 */ /* 0x000fe4000001161f */
[----:B------:R-:W-:Y:S02]  /*3ae0*/  SHF.R.U32.HI R9, RZ, 0x8, R35 ;  /* 0x00000008ff097819 */ /* 0x000fe40000011623 */
[----:B------:R-:W-:-:S02]  /*3af0*/  LOP3.LUT R21, R4, 0xffff, RZ, 0xc0, !PT ;  /* 0x0000ffff04157812 */ /* 0x000fc400078ec0ff */
[----:B------:R-:W-:Y:S02]  /*3b00*/  LOP3.LUT R6, R6, 0xffff, RZ, 0xc0, !PT ;  /* 0x0000ffff06067812 */ /* 0x000fe400078ec0ff */
[----:B------:R-:W-:Y:S02]  /*3b10*/  LOP3.LUT R8, R8, 0xffff, RZ, 0xc0, !PT ;  /* 0x0000ffff08087812 */ /* 0x000fe400078ec0ff */
[----:B------:R-:W-:Y:S02]  /*3b20*/  LOP3.LUT R9, R9, 0xffff, RZ, 0xc0, !PT ;  /* 0x0000ffff09097812 */ /* 0x000fe400078ec0ff */
[----:B------:R-:W-:Y:S02]  /*3b30*/  LOP3.LUT R7, R7, 0xffff, RZ, 0xc0, !PT ;  /* 0x0000ffff07077812 */ /* 0x000fe400078ec0ff */
[----:B------:R-:W-:Y:S02]  /*3b40*/  LOP3.LUT R14, R5, 0xffff, RZ, 0xc0, !PT ;  /* 0x0000ffff050e7812 */ /* 0x000fe400078ec0ff */
[----:B------:R-:W-:-:S02]  /*3b50*/  PRMT R21, R21, 0x3340, R6 ;  /* 0x0000334015157816 */ /* 0x000fc40000000006 */
[----:B------:R-:W-:Y:S02]  /*3b60*/  PRMT R8, R8, 0x3340, R1 ;  /* 0x0000334008087816 */ /* 0x000fe40000000001 */
[----:B------:R-:W-:Y:S02]  /*3b70*/  PRMT R4, R9, 0x3340, R0 ;  /* 0x0000334009047816 */ /* 0x000fe40000000000 */
[----:B------:R-:W-:Y:S02]  /*3b80*/  PRMT R7, R14, 0x3340, R7 ;  /* 0x000033400e077816 */ /* 0x000fe40000000007 */
[----:B------:R-:W-:Y:S02]  /*3b90*/  PRMT R9, R13, 0x5410, R10 ;  /* 0x000054100d097816 */ /* 0x000fe4000000000a */
[----:B------:R-:W-:Y:S02]  /*3ba0*/  LOP3.LUT R16, R16, 0xffff, RZ, 0xc0, !PT ;  /* 0x0000ffff10107812 */ /* 0x000fe400078ec0ff */
[----:B------:R-:W-:-:S02]  /*3bb0*/  PRMT R17, R17, 0x5410, R12 ;  /* 0x0000541011117816 */ /* 0x000fc4000000000c */
[----:B------:R-:W-:Y:S01]  /*3bc0*/  LOP3.LUT R18, R18, 0xffff, RZ, 0xc0, !PT ;  /* 0x0000ffff12127812 */ /* 0x000fe200078ec0ff */
[----:B------:R-:W2:Y:S01]  /*3bd0*/  LDC R12, c[0x0][0x3b8] ;  /* 0x0000ee00ff0c7b82 */ /* 0x000ea20000000800 */
[----:B------:R-:W-:Y:S02]  /*3be0*/  LOP3.LUT R32, R32, 0xffff, RZ, 0xc0, !PT ;  /* 0x0000ffff20207812 */ /* 0x000fe400078ec0ff */
[----:B------:R-:W-:Y:S02]  /*3bf0*/  PRMT R21, R21, 0x5410, R8 ;  /* 0x0000541015157816 */ /* 0x000fe40000000008 */
[----:B------:R-:W-:Y:S01]  /*3c00*/  PRMT R7, R7, 0x5410, R4 ;  /* 0x0000541007077816 */ /* 0x000fe20000000004 */
[----:B------:R-:W-:Y:S01]  /*3c10*/  IMAD.SHL.U32 R4, R39, 0x80, RZ ;  /* 0x0000008027047824 */ /* 0x000fe200078e00ff */
[----:B------:R-:W-:Y:S02]  /*3c20*/  LOP3.LUT R34, R34, 0xffff, RZ, 0xc0, !PT ;  /* 0x0000ffff22227812 */ /* 0x000fe400078ec0ff */
[----:B------:R-:W-:-:S02]  /*3c30*/  PRMT R8, R11, 0x4210, R16 ;  /* 0x000042100b087816 */ /* 0x000fc40000000010 */
[----:B------:R-:W-:Y:S02]  /*3c40*/  PRMT R9, R9, 0x5210, R16 ;  /* 0x0000521009097816 */ /* 0x000fe40000000010 */
[--C-:B------:R-:W-:Y:S02]  /*3c50*/  PRMT R10, R15, 0x4210, R18.reuse ;  /* 0x000042100f0a7816 */ /* 0x100fe40000000012 */
[----:B------:R-:W-:Y:S02]  /*3c60*/  PRMT R11, R17, 0x5210, R18 ;  /* 0x00005210110b7816 */ /* 0x000fe40000000012 */
[--C-:B------:R-:W-:Y:S02]  /*3c70*/  PRMT R16, R19, 0x4210, R32.reuse ;  /* 0x0000421013107816 */ /* 0x100fe40000000020 */
[----:B------:R-:W-:Y:S01]  /*3c80*/  PRMT R17, R21, 0x5210, R32 ;  /* 0x0000521015117816 */ /* 0x000fe20000000020 */
[----:B---3--:R0:W-:Y:S01]  /*3c90*/  STSM.16.M88.4 [R38], R8 ;  /* 0x0000000826007844 */ /* 0x0081e20000000200 */
[--C-:B------:R-:W-:Y:S01]  /*3ca0*/  PRMT R18, R23, 0x4210, R34.reuse ;  /* 0x0000421017127816 */ /* 0x100fe20000000022 */
[----:B------:R-:W-:Y:S01]  /*3cb0*/  IMAD.IADD R23, R2, 0x1, R3 ;  /* 0x0000000102177824 */ /* 0x000fe200078e0203 */
[----:B------:R-:W-:-:S02]  /*3cc0*/  PRMT R19, R7, 0x5210, R34 ;  /* 0x0000521007137816 */ /* 0x000fc40000000022 */
[----:B------:R-:W-:Y:S02]  /*3cd0*/  LOP3.LUT R5, R4, 0x400, RZ, 0xc0, !PT ;  /* 0x0000040004057812 */ /* 0x000fe400078ec0ff */
[----:B------:R-:W-:Y:S01]  /*3ce0*/  LOP3.LUT R3, R2, R37, RZ, 0xfc, !PT ;  /* 0x0000002502037212 */ /* 0x000fe200078efcff */
[----:B------:R3:W-:Y:S01]  /*3cf0*/  STSM.16.M88.4 [R38+0x400], R16 ;  /* 0x0004001026007844 */ /* 0x0007e20000000200 */
[----:B------:R-:W-:Y:S02]  /*3d00*/  IADD3 R36, PT, PT, R36, UR15, R5 ;  /* 0x0000000f24247c10 */ /* 0x000fe4000fffe005 */
[C---:B------:R-:W-:Y:S01]  /*3d10*/  ISETP.LT.AND P5, PT, R3.reuse, UR11, !P0 ;  /* 0x0000000b03007c0c */ /* 0x040fe2000c7a1270 */
[----:B------:R-:W-:Y:S01]  /*3d20*/  BAR.SYNC.DEFER_BLOCKING 0x0 ;  /* 0x0000000000007b1d */ /* 0x000fe20000010000 */
[----:B--2---:R-:W-:Y:S01]  /*3d30*/  IMAD R13, R3, R12, RZ ;  /* 0x0000000c030d7224 */ /* 0x004fe200078e02ff */
[----:B------:R-:W-:Y:S01]  /*3d40*/  LEA.HI R39, R39, R2, RZ, 0x1a ;  /* 0x0000000227277211 */ /* 0x000fe200078fd0ff */
[----:B0-----:R-:W-:Y:S01]  /*3d50*/  IMAD R8, R0, UR4, RZ ;  /* 0x0000000400087c24 */ /* 0x001fe2000f8e02ff */
[----:B------:R-:W-:-:S02]  /*3d60*/  LOP3.LUT R11, R2, 0x4, R37, 0xfe, !PT ;  /* 0x00000004020b7812 */ /* 0x000fc400078efe25 */
[--C-:B------:R-:W-:Y:S02]  /*3d70*/  LOP3.LUT R27, R2, 0x18, R37.reuse, 0xfe, !PT ;  /* 0x00000018021b7812 */ /* 0x100fe400078efe25 */
[----:B------:R-:W-:Y:S02]  /*3d80*/  IADD3 R0, P2, PT, R8, UR8, RZ ;  /* 0x0000000808007c10 */ /* 0x000fe4000ff5e0ff */
[C---:B------:R-:W-:Y:S01]  /*3d90*/  ISETP.LT.AND P4, PT, R11.reuse, UR11, !P0 ;  /* 0x0000000b0b007c0c */ /* 0x040fe2000c781270 */
[----:B------:R-:W-:Y:S01]  /*3da0*/  IMAD R11, R11, R12, RZ ;  /* 0x0000000c0b0b7224 */ /* 0x000fe200078e02ff */
[C-C-:B------:R-:W-:Y:S02]  /*3db0*/  LOP3.LUT R29, R2.reuse, 0x14, R37.reuse, 0xfe, !PT ;  /* 0x00000014021d7812 */ /* 0x140fe400078efe25 */
[C-C-:B------:R-:W-:Y:S02]  /*3dc0*/  LOP3.LUT R25, R2.reuse, 0x10, R37.reuse, 0xfe, !PT ;  /* 0x0000001002197812 */ /* 0x140fe400078efe25 */
[----:B---3--:R-:W-:-:S02]  /*3dd0*/  LOP3.LUT R17, R2, 0x8, R37, 0xfe, !PT ;  /* 0x0000000802117812 */ /* 0x008fc400078efe25 */
[----:B------:R-:W-:Y:S02]  /*3de0*/  LOP3.LUT R9, R3, 0x78, RZ, 0xfc, !PT ;  /* 0x0000007803097812 */ /* 0x000fe400078efcff */
[----:B------:R-:W-:Y:S01]  /*3df0*/  LEA.HI.X.SX32 R2, R8, UR9, 0x1, P2 ;  /* 0x0000000908027c11 */ /* 0x000fe200090f0eff */
[----:B------:R-:W-:Y:S01]  /*3e00*/  IMAD R15, R17, R12, RZ ;  /* 0x0000000c110f7224 */ /* 0x000fe200078e02ff */
[-C--:B------:R-:W-:Y:S01]  /*3e10*/  IADD3 R8, P3, PT, R13, R0.reuse, RZ ;  /* 0x000000000d087210 */ /* 0x080fe20007f7e0ff */
[----:B------:R-:W0:Y:S01]  /*3e20*/  LDSM.16.M88.4 R4, [R36] ;  /* 0x000000002404783b */ /* 0x000e220000000200 */
[----:B------:R-:W-:Y:S02]  /*3e30*/  ISETP.LT.AND P2, PT, R9, UR11, !P0 ;  /* 0x0000000b09007c0c */ /* 0x000fe4000c741270 */
[----:B------:R-:W-:Y:S02]  /*3e40*/  IADD3 R10, P6, PT, R11, R0, RZ ;  /* 0x000000000b0a7210 */ /* 0x000fe40007fde0ff */
[----:B------:R-:W-:Y:S01]  /*3e50*/  LEA.HI.X.SX32 R9, R13, R2, 0x1, P3 ;  /* 0x000000020d097211 */ /* 0x000fe200018f0eff */
[----:B------:R-:W-:Y:S01]  /*3e60*/  IMAD R13, R12, 0x20, R13 ;  /* 0x000000200c0d7824 */ /* 0x000fe200078e020d */
[----:B------:R-:W-:Y:S01]  /*3e70*/  ISETP.LT.AND P3, PT, R17, UR11, !P0 ;  /* 0x0000000b11007c0c */ /* 0x000fe2000c761270 */
[----:B------:R-:W-:Y:S01]  /*3e80*/  IMAD R17, R23, R12, RZ ;  /* 0x0000000c17117224 */ /* 0x000fe200078e02ff */
[----:B------:R-:W-:-:S02]  /*3e90*/  LEA.HI.X.SX32 R11, R11, R2, 0x1, P6 ;  /* 0x000000020b0b7211 */ /* 0x000fc400030f0eff */
[----:B------:R-:W-:Y:S02]  /*3ea0*/  ISETP.LT.AND P6, PT, R23, UR11, !P0 ;  /* 0x0000000b17007c0c */ /* 0x000fe4000c7c1270 */
[C---:B0-----:R-:W-:Y:S02]  /*3eb0*/  PRMT R19, R4.reuse, 0x7770, RZ ;  /* 0x0000777004137816 */ /* 0x041fe400000000ff */
[C---:B------:R-:W-:Y:S02]  /*3ec0*/  PRMT R21, R4.reuse, 0x7771, RZ ;  /* 0x0000777104157816 */ /* 0x040fe400000000ff */
[----:B------:R-:W-:Y:S01]  /*3ed0*/  PRMT R23, R4, 0x7772, RZ ;  /* 0x0000777204177816 */ /* 0x000fe200000000ff */
[----:B------:R0:W-:Y:S01]  /*3ee0*/  @P5 STG.E.U8 desc[UR16][R8.64], R19 ;  /* 0x0000001308005986 */ /* 0x0001e2000c101110 */
[----:B------:R-:W-:-:S03]  /*3ef0*/  IADD3 R14, P5, PT, R15, R0, RZ ;  /* 0x000000000f0e7210 */ /* 0x000fc60007fbe0ff */
[----:B------:R2:W-:Y:S01]  /*3f00*/  @P4 STG.E.U8 desc[UR16][R10.64], R21 ;  /* 0x000000150a004986 */ /* 0x0005e2000c101110 */
[----:B------:R-:W-:Y:S02]  /*3f10*/  IADD3 R16, P4, PT, R17, R0, RZ ;  /* 0x0000000011107210 */ /* 0x000fe40007f9e0ff */
[-C--:B------:R-:W-:Y:S02]  /*3f20*/  LEA.HI.X.SX32 R15, R15, R2.reuse, 0x1, P5 ;  /* 0x000000020f0f7211 */ /* 0x080fe400028f0eff */
[----:B------:R-:W-:Y:S02]  /*3f30*/  ISETP.LT.AND P5, PT, R25, UR11, !P0 ;  /* 0x0000000b19007c0c */ /* 0x000fe4000c7a1270 */
[----:B------:R-:W-:Y:S01]  /*3f40*/  LEA.HI.X.SX32 R17, R17, R2, 0x1, P4 ;  /* 0x0000000211117211 */ /* 0x000fe200020f0eff */
[-C--:B0-----:R-:W-:Y:S01]  /*3f50*/  IMAD R9, R25, R12.reuse, RZ ;  /* 0x0000000c19097224 */ /* 0x081fe200078e02ff */
[----:B------:R-:W-:Y:S01]  /*3f60*/  PRMT R25, R4, 0x7773, RZ ;  /* 0x0000777304197816 */ /* 0x000fe200000000ff */
[C---:B------:R-:W-:Y:S01]  /*3f70*/  IMAD R19, R29.reuse, R12, RZ ;  /* 0x0000000c1d137224 */ /* 0x040fe200078e02ff */
[----:B------:R0:W-:Y:S01]  /*3f80*/  @P3 STG.E.U8 desc[UR16][R14.64], R23 ;  /* 0x000000170e003986 */ /* 0x0001e2000c101110 */
[----:B------:R-:W-:-:S02]  /*3f90*/  ISETP.LT.AND P3, PT, R29, UR11, !P0 ;  /* 0x0000000b1d007c0c */ /* 0x000fc4000c761270 */
[-C--:B------:R-:W-:Y:S01]  /*3fa0*/  IADD3 R8, P4, PT, R9, R0.reuse, RZ ;  /* 0x0000000009087210 */ /* 0x080fe20007f9e0ff */
[----:B------:R3:W-:Y:S01]  /*3fb0*/  @P6 STG.E.U8 desc[UR16][R16.64], R25 ;  /* 0x0000001910006986 */ /* 0x0007e2000c101110 */
[----:B--2---:R-:W-:Y:S02]  /*3fc0*/  IADD3 R10, P6, PT, R19, R0, RZ ;  /* 0x00000000130a7210 */ /* 0x004fe40007fde0ff */
[----:B------:R-:W-:Y:S02]  /*3fd0*/  LEA.HI.X.SX32 R9, R9, R2, 0x1, P4 ;  /* 0x0000000209097211 */ /* 0x000fe400020f0eff */
[----:B------:R-:W-:Y:S02]  /*3fe0*/  ISETP.LT.AND P4, PT, R27, UR11, !P0 ;  /* 0x0000000b1b007c0c */ /* 0x000fe4000c781270 */
[----:B------:R-:W-:Y:S01]  /*3ff0*/  PRMT R21, R5, 0x7770, RZ ;  /* 0x0000777005157816 */ /* 0x000fe200000000ff */
[----:B0-----:R-:W-:Y:S01]  /*4000*/  IMAD R15, R27, R12, RZ ;  /* 0x0000000c1b0f7224 */ /* 0x001fe200078e02ff */
[----:B------:R-:W-:-:S02]  /*4010*/  LEA.HI.X.SX32 R11, R19, R2, 0x1, P6 ;  /* 0x00000002130b7211 */ /* 0x000fc400030f0eff */
[----:B------:R-:W-:Y:S01]  /*4020*/  PRMT R19, R5, 0x7771, RZ ;  /* 0x0000777105137816 */ /* 0x000fe200000000ff */
[----:B---3--:R-:W-:Y:S01]  /*4030*/  IMAD R17, R41, R12, RZ ;  /* 0x0000000c29117224 */ /* 0x008fe200078e02ff */
[----:B------:R-:W-:Y:S01]  /*4040*/  IADD3 R14, P6, PT, R15, R0, RZ ;  /* 0x000000000f0e7210 */ /* 0x000fe20007fde0ff */
[----:B------:R0:W-:Y:S01]  /*4050*/  @P5 STG.E.U8 desc[UR16][R8.64], R21 ;  /* 0x0000001508005986 */ /* 0x0001e2000c101110 */
[----:B------:R-:W-:Y:S02]  /*4060*/  LOP3.LUT R4, R3, 0x20, RZ, 0xfc, !PT ;  /* 0x0000002003047812 */ /* 0x000fe400078efcff */
[----:B------:R-:W-:Y:S01]  /*4070*/  LEA.HI.X.SX32 R15, R15, R2, 0x1, P6 ;  /* 0x000000020f0f7211 */ /* 0x000fe200030f0eff */
[----:B------:R2:W-:Y:S01]  /*4080*/  @P3 STG.E.U8 desc[UR16][R10.64], R19 ;  /* 0x000000130a003986 */ /* 0x0005e2000c101110 */
[----:B------:R-:W-:Y:S02]  /*4090*/  ISETP.LT.AND P3, PT, R41, UR11, !P0 ;  /* 0x0000000b29007c0c */ /* 0x000fe4000c761270 */
[----:B------:R-:W-:-:S02]  /*40a0*/  PRMT R23, R5, 0x7772, RZ ;  /* 0x0000777205177816 */ /* 0x000fc400000000ff */
[----:B------:R-:W-:Y:S02]  /*40b0*/  ISETP.LT.AND P5, PT, R4, UR11, !P0 ;  /* 0x0000000b04007c0c */ /* 0x000fe4000c7a1270 */
[----:B------:R-:W-:Y:S01]  /*40c0*/  LOP3.LUT R4, R3, 0x24, RZ, 0xfc, !PT ;  /* 0x0000002403047812 */ /* 0x000fe200078efcff */
[----:B------:R3:W-:Y:S01]  /*40d0*/  @P4 STG.E.U8 desc[UR16][R14.64], R23 ;  /* 0x000000170e004986 */ /* 0x0007e2000c101110 */
[C---:B------:R-:W-:Y:S01]  /*40e0*/  IADD3 R16, P6, PT, R17.reuse, R0, RZ ;  /* 0x0000000011107210 */ /* 0x040fe20007fde0ff */
[----:B0-----:R-:W-:Y:S01]  /*40f0*/  IMAD R9, R12, 0x4, R13 ;  /* 0x000000040c097824 */ /* 0x001fe200078e020d */
[----:B------:R-:W-:Y:S02]  /*4100*/  ISETP.LT.AND P4, PT, R4, UR11, !P0 ;  /* 0x0000000b04007c0c */ /* 0x000fe4000c781270 */
[----:B------:R-:W-:Y:S01]  /*4110*/  LEA.HI.X.SX32 R17, R17, R2, 0x1, P6 ;  /* 0x0000000211117211 */ /* 0x000fe200030f0eff */
[----:B--2---:R-:W-:Y:S01]  /*4120*/  IMAD R11, R12, 0x4, R9 ;  /* 0x000000040c0b7824 */ /* 0x004fe200078e0209 */
[----:B------:R-:W-:-:S02]  /*4130*/  IADD3 R4, P6, PT, R13, R0, RZ ;  /* 0x000000000d047210 */ /* 0x000fc40007fde0ff */
[----:B------:R-:W-:Y:S02]  /*4140*/  PRMT R21, R5, 0x7773, RZ ;  /* 0x0000777305157816 */ /* 0x000fe400000000ff */
[----:B------:R-:W-:Y:S02]  /*4150*/  LOP3.LUT R8, R3, 0x28, RZ, 0xfc, !PT ;  /* 0x0000002803087812 */ /* 0x000fe400078efcff */
[----:B------:R-:W-:Y:S01]  /*4160*/  LEA.HI.X.SX32 R5, R13, R2, 0x1, P6 ;  /* 0x000000020d057211 */ /* 0x000fe200030f0eff */
[----:B------:R-:W-:Y:S01]  /*4170*/  @P3 STG.E.U8 desc[UR16][R16.64], R21 ;  /* 0x0000001510003986 */ /* 0x000fe2000c101110 */
[----:B------:R-:W-:Y:S02]  /*4180*/  PRMT R13, R6, 0x7770, RZ ;  /* 0x00007770060d7816 */ /* 0x000fe400000000ff */
[----:B------:R-:W-:Y:S02]  /*4190*/  ISETP.LT.AND P6, PT, R8, UR11, !P0 ;  /* 0x0000000b08007c0c */ /* 0x000fe4000c7c1270 */
[----:B---3--:R-:W-:Y:S01]  /*41a0*/  IADD3 R14, P3, PT, R9, R0, RZ ;  /* 0x00000000090e7210 */ /* 0x008fe20007f7e0ff */
[----:B------:R0:W-:Y:S01]  /*41b0*/  @P5 STG.E.U8 desc[UR16][R4.64], R13 ;  /* 0x0000000d04005986 */ /* 0x0001e2000c101110 */
[----:B------:R-:W-:-:S02]  /*41c0*/  LOP3.LUT R8, R3, 0x34, RZ, 0xfc, !PT ;  /* 0x0000003403087812 */ /* 0x000fc400078efcff */
[----:B------:R-:W-:Y:S01]  /*41d0*/  LEA.HI.X.SX32 R15, R9, R2, 0x1, P3 ;  /* 0x00000002090f7211 */ /* 0x000fe200018f0eff */
[----:B------:R-:W-:Y:S01]  /*41e0*/  VIADD R9, R39, 0x2c ;  /* 0x0000002c27097836 */ /* 0x000fe20000000000 */
[----:B------:R-:W-:Y:S02]  /*41f0*/  IADD3 R18, P5, PT, R11, R0, RZ ;  /* 0x000000000b127210 */ /* 0x000fe40007fbe0ff */
[----:B------:R-:W-:Y:S02]  /*4200*/  PRMT R23, R6, 0x7771, RZ ;  /* 0x0000777106177816 */ /* 0x000fe400000000ff */
[----:B------:R-:W-:Y:S02]  /*4210*/  ISETP.LT.AND P3, PT, R8, UR11, !P0 ;  /* 0x0000000b08007c0c */ /* 0x000fe4000c761270 */
[----:B------:R-:W-:Y:S01]  /*4220*/  LOP3.LUT R8, R3, 0x30, RZ, 0xfc, !PT ;  /* 0x0000003003087812 */ /* 0x000fe200078efcff */
[----:B0-----:R-:W-:Y:S01]  /*4230*/  IMAD R5, R9, R12, RZ ;  /* 0x0000000c09057224 */ /* 0x001fe200078e02ff */
[----:B------:R-:W-:Y:S01]  /*4240*/  LEA.HI.X.SX32 R19, R11, R2, 0x1, P5 ;  /* 0x000000020b137211 */ /* 0x000fe200028f0eff */
[----:B------:R0:W-:Y:S01]  /*4250*/  @P4 STG.E.U8 desc[UR16][R14.64], R23 ;  /* 0x000000170e004986 */ /* 0x0001e2000c101110 */
[----:B------:R-:W-:Y:S01]  /*4260*/  PRMT R17, R6, 0x7772, RZ ;  /* 0x0000777206117816 */ /* 0x000fe200000000ff */
[----:B------:R-:W-:Y:S01]  /*4270*/  IMAD R13, R12, 0x8, R11 ;  /* 0x000000080c0d7824 */ /* 0x000fe200078e020b */
[----:B------:R-:W-:-:S02]  /*4280*/  ISETP.LT.AND P4, PT, R9, UR11, !P0 ;  /* 0x0000000b09007c0c */ /* 0x000fc4000c781270 */
[----:B------:R-:W-:Y:S01]  /*4290*/  ISETP.LT.AND P5, PT, R8, UR11, !P0 ;  /* 0x0000000b08007c0c */ /* 0x000fe2000c7a1270 */
[----:B------:R2:W-:Y:S01]  /*42a0*/  @P6 STG.E.U8 desc[UR16][R18.64], R17 ;  /* 0x0000001112006986 */ /* 0x0005e2000c101110 */
[----:B------:R-:W-:Y:S01]  /*42b0*/  IADD3 R4, P6, PT, R5, R0, RZ ;  /* 0x0000000005047210 */ /* 0x000fe20007fde0ff */
[----:B------:R-:W-:Y:S01]  /*42c0*/  IMAD R21, R12, 0x4, R13 ;  /* 0x000000040c157824 */ /* 0x000fe200078e020d */
[----:B------:R-:W-:Y:S01]  /*42d0*/  PRMT R25, R7, 0x7771, RZ ;  /* 0x0000777107197816 */ /* 0x000fe200000000ff */
[----:B------:R-:W3:Y:S01]  /*42e0*/  LDSM.16.M88.4 R8, [R36+0x800] ;  /* 0x000800002408783b */ /* 0x000ee20000000200 */
[----:B------:R-:W-:Y:S02]  /*42f0*/  LEA.HI.X.SX32 R5, R5, R2, 0x1, P6 ;  /* 0x0000000205057211 */ /* 0x000fe400030f0eff */
[----:B0-----:R-:W-:Y:S02]  /*4300*/  IADD3 R14, P6, PT, R13, R0, RZ ;  /* 0x000000000d0e7210 */ /* 0x001fe40007fde0ff */
[----:B------:R-:W-:-:S02]  /*4310*/  PRMT R23, R6, 0x7773, RZ ;  /* 0x0000777306177816 */ /* 0x000fc400000000ff */
[----:B------:R-:W-:Y:S01]  /*4320*/  LEA.HI.X.SX32 R15, R13, R2, 0x1, P6 ;  /* 0x000000020d0f7211 */ /* 0x000fe200030f0eff */
[----:B--2---:R-:W-:Y:S01]  /*4330*/  VIADD R19, R39, 0x3c ;  /* 0x0000003c27137836 */ /* 0x004fe20000000000 */
[----:B------:R-:W-:Y:S01]  /*4340*/  IADD3 R16, P6, PT, R21, R0, RZ ;  /* 0x0000000015107210 */ /* 0x000fe20007fde0ff */
[----:B------:R0:W-:Y:S01]  /*4350*/  @P4 STG.E.U8 desc[UR16][R4.64], R23 ;  /* 0x0000001704004986 */ /* 0x0001e2000c101110 */
[----:B------:R-:W-:Y:S02]  /*4360*/  LOP3.LUT R6, R3, 0x38, RZ, 0xfc, !PT ;  /* 0x0000003803067812 */ /* 0x000fe400078efcff */
[----:B------:R-:W-:Y:S02]  /*4370*/  PRMT R13, R7, 0x7770, RZ ;  /* 0x00007770070d7816 */ /* 0x000fe400000000ff */
[----:B------:R-:W-:Y:S01]  /*4380*/  LEA.HI.X.SX32 R17, R21, R2, 0x1, P6 ;  /* 0x0000000215117211 */ /* 0x000fe200030f0eff */
[----:B------:R-:W-:Y:S01]  /*4390*/  IMAD R21, R12, 0x4, R21 ;  /* 0x000000040c157824 */ /* 0x000fe200078e0215 */
[----:B------:R-:W-:Y:S01]  /*43a0*/  ISETP.LT.AND P4, PT, R6, UR11, !P0 ;  /* 0x0000000b06007c0c */ /* 0x000fe2000c781270 */
[----:B------:R2:W-:Y:S01]  /*43b0*/  @P5 STG.E.U8 desc[UR16][R14.64], R13 ;  /* 0x0000000d0e005986 */ /* 0x0005e2000c101110 */
[----:B------:R-:W-:-:S02]  /*43c0*/  ISETP.LT.AND P5, PT, R19, UR11, !P0 ;  /* 0x0000000b13007c0c */ /* 0x000fc4000c7a1270 */
[----:B------:R-:W-:Y:S01]  /*43d0*/  LOP3.LUT R6, R3, 0x44, RZ, 0xfc, !PT ;  /* 0x0000004403067812 */ /* 0x000fe200078efcff */
[----:B------:R4:W-:Y:S01]  /*43e0*/  @P3 STG.E.U8 desc[UR16][R16.64], R25 ;  /* 0x0000001910003986 */ /* 0x0009e2000c101110 */
[----:B------:R-:W-:Y:S01]  /*43f0*/  IADD3 R18, P3, PT, R21, R0, RZ ;  /* 0x0000000015127210 */ /* 0x000fe20007f7e0ff */
[----:B0-----:R-:W-:Y:S01]  /*4400*/  IMAD R5, R19, R12, RZ ;  /* 0x0000000c13057224 */ /* 0x001fe200078e02ff */
[----:B------:R-:W-:Y:S02]  /*4410*/  LOP3.LUT R4, R3, 0x40, RZ, 0xfc, !PT ;  /* 0x0000004003047812 */ /* 0x000fe400078efcff */
[----:B------:R-:W-:Y:S01]  /*4420*/  LEA.HI.X.SX32 R19, R21, R2, 0x1, P3 ;  /* 0x0000000215137211 */ /* 0x000fe200018f0eff */
[----:B------:R-:W-:Y:S01]  /*4430*/  IMAD R21, R12, 0x8, R21 ;  /* 0x000000080c157824 */ /* 0x000fe200078e0215 */
[----:B------:R-:W-:Y:S02]  /*4440*/  PRMT R23, R7, 0x7772, RZ ;  /* 0x0000777207177816 */ /* 0x000fe400000000ff */
[----:B------:R-:W-:Y:S01]  /*4450*/  ISETP.LT.AND P3, PT, R4, UR11, !P0 ;  /* 0x0000000b04007c0c */ /* 0x000fe2000c761270 */
[----:B--2---:R-:W-:Y:S01]  /*4460*/  IMAD R13, R12, 0x4, R21 ;  /* 0x000000040c0d7824 */ /* 0x004fe200078e0215 */
[----:B------:R-:W-:Y:S01]  /*4470*/  IADD3 R4, P6, PT, R5, R0, RZ ;  /* 0x0000000005047210 */ /* 0x000fe20007fde0ff */
[----:B------:R0:W-:Y:S01]  /*4480*/  @P4 STG.E.U8 desc[UR16][R18.64], R23 ;  /* 0x0000001712004986 */ /* 0x0001e2000c101110 */
[----:B----4-:R-:W-:Y:S01]  /*4490*/  PRMT R25, R7, 0x7773, RZ ;  /* 0x0000777307197816 */ /* 0x010fe200000000ff */
[----:B------:R-:W-:Y:S01]  /*44a0*/  VIADD R17, R39, 0x4c ;  /* 0x0000004c27117836 */ /* 0x000fe20000000000 */
[----:B------:R-:W-:-:S02]  /*44b0*/  LEA.HI.X.SX32 R5, R5, R2, 0x1, P6 ;  /* 0x0000000205057211 */ /* 0x000fc400030f0eff */
[----:B------:R-:W-:Y:S02]  /*44c0*/  ISETP.LT.AND P4, PT, R6, UR11, !P0 ;  /* 0x0000000b06007c0c */ /* 0x000fe4000c781270 */
[----:B------:R-:W-:Y:S01]  /*44d0*/  IADD3 R6, P6, PT, R21, R0, RZ ;  /* 0x0000000015067210 */ /* 0x000fe20007fde0ff */
[----:B------:R2:W-:Y:S01]  /*44e0*/  @P5 STG.E.U8 desc[UR16][R4.64], R25 ;  /* 0x0000001904005986 */ /* 0x0005e2000c101110 */
[----:B------:R-:W-:Y:S02]  /*44f0*/  LOP3.LUT R14, R3, 0x48, RZ, 0xfc, !PT ;  /* 0x00000048030e7812 */ /* 0x000fe400078efcff */
[----:B------:R-:W-:Y:S01]  /*4500*/  LEA.HI.X.SX32 R7, R21, R2, 0x1, P6 ;  /* 0x0000000215077211 */ /* 0x000fe200030f0eff */
[----:B0-----:R-:W-:Y:S01]  /*4510*/  IMAD R19, R12, 0x4, R13 ;  /* 0x000000040c137824 */ /* 0x001fe200078e020d */
[----:B------:R-:W-:Y:S02]  /*4520*/  ISETP.LT.AND P5, PT, R14, UR11, !P0 ;  /* 0x0000000b0e007c0c */ /* 0x000fe4000c7a1270 */
[----:B------:R-:W-:-:S02]  /*4530*/  IADD3 R14, P6, PT, R13, R0, RZ ;  /* 0x000000000d0e7210 */ /* 0x000fc40007fde0ff */
[C---:B---3--:R-:W-:Y:S02]  /*4540*/  PRMT R21, R8.reuse, 0x7770, RZ ;  /* 0x0000777008157816 */ /* 0x048fe400000000ff */
[----:B------:R-:W-:Y:S01]  /*4550*/  LOP3.LUT R16, R3, 0x50, RZ, 0xfc, !PT ;  /* 0x0000005003107812 */ /* 0x000fe200078efcff */
[----:B--2---:R-:W-:Y:S01]  /*4560*/  IMAD R5, R17, R12, RZ ;  /* 0x0000000c11057224 */ /* 0x004fe200078e02ff */
[----:B------:R-:W-:Y:S01]  /*4570*/  LEA.HI.X.SX32 R15, R13, R2, 0x1, P6 ;  /* 0x000000020d0f7211 */ /* 0x000fe200030f0eff */
[----:B------:R0:W-:Y:S01]  /*4580*/  @P3 STG.E.U8 desc[UR16][R6.64], R21 ;  /* 0x0000001506003986 */ /* 0x0001e2000c101110 */
[----:B------:R-:W-:Y:S01]  /*4590*/  PRMT R13, R8, 0x7771, RZ ;  /* 0x00007771080d7816 */ /* 0x000fe200000000ff */
[----:B------:R-:W-:Y:S01]  /*45a0*/  VIADD R25, R39, 0x6c ;  /* 0x0000006c27197836 */ /* 0x000fe20000000000 */
[----:B------:R-:W-:Y:S02]  /*45b0*/  ISETP.LT.AND P3, PT, R16, UR11, !P0 ;  /* 0x0000000b10007c0c */ /* 0x000fe4000c761270 */
[----:B------:R-:W-:Y:S01]  /*45c0*/  IADD3 R16, P6, PT, R19, R0, RZ ;  /* 0x0000000013107210 */ /* 0x000fe20007fde0ff */
[----:B------:R2:W-:Y:S01]  /*45d0*/  @P4 STG.E.U8 desc[UR16][R14.64], R13 ;  /* 0x0000000d0e004986 */ /* 0x0005e2000c101110 */
[----:B------:R-:W-:-:S02]  /*45e0*/  ISETP.LT.AND P4, PT, R17, UR11, !P0 ;  /* 0x0000000b11007c0c */ /* 0x000fc4000c781270 */
[----:B------:R-:W-:Y:S01]  /*45f0*/  LEA.HI.X.SX32 R17, R19, R2, 0x1, P6 ;  /* 0x0000000213117211 */ /* 0x000fe200030f0eff */
[----:B------:R-:W-:Y:S01]  /*4600*/  IMAD R19, R12, 0x8, R19 ;  /* 0x000000080c137824 */ /* 0x000fe200078e0213 */
[----:B------:R-:W-:Y:S02]  /*4610*/  IADD3 R4, P6, PT, R5, R0, RZ ;  /* 0x0000000005047210 */ /* 0x000fe40007fde0ff */
[----:B0-----:R-:W-:Y:S02]  /*4620*/  PRMT R21, R8, 0x7772, RZ ;  /* 0x0000777208157816 */ /* 0x001fe400000000ff */
[----:B------:R-:W-:Y:S02]  /*4630*/  LOP3.LUT R6, R3, 0x54, RZ, 0xfc, !PT ;  /* 0x0000005403067812 */ /* 0x000fe400078efcff */
[----:B------:R-:W-:Y:S01]  /*4640*/  LEA.HI.X.SX32 R5, R5, R2, 0x1, P6 ;  /* 0x0000000205057211 */ /* 0x000fe200030f0eff */
[----:B------:R0:W-:Y:S01]  /*4650*/  @P5 STG.E.U8 desc[UR16][R16.64], R21 ;  /* 0x0000001510005986 */ /* 0x0001e2000c101110 */
[----:B------:R-:W-:Y:S01]  /*4660*/  ISETP.LT.AND P5, PT, R6, UR11, !P0 ;  /* 0x0000000b06007c0c */ /* 0x000fe2000c7a1270 */
[----:B--2---:R-:W-:Y:S01]  /*4670*/  IMAD R13, R12, 0x4, R19 ;  /* 0x000000040c0d7824 */ /* 0x004fe200078e0213 */
[----:B------:R-:W-:-:S02]  /*4680*/  IADD3 R6, P6, PT, R19, R0, RZ ;  /* 0x0000000013067210 */ /* 0x000fc40007fde0ff */
[----:B------:R-:W-:Y:S02]  /*4690*/  PRMT R23, R8, 0x7773, RZ ;  /* 0x0000777308177816 */ /* 0x000fe400000000ff */
[----:B------:R-:W-:Y:S02]  /*46a0*/  LEA.HI.X.SX32 R7, R19, R2, 0x1, P6 ;  /* 0x0000000213077211 */ /* 0x000fe400030f0eff */
[----:B------:R-:W-:Y:S01]  /*46b0*/  IADD3 R14, P6, PT, R13, R0, RZ ;  /* 0x000000000d0e7210 */ /* 0x000fe20007fde0ff */
[----:B------:R2:W-:Y:S01]  /*46c0*/  @P4 STG.E.U8 desc[UR16][R4.64], R23 ;  /* 0x0000001704004986 */ /* 0x0005e2000c101110 */
[----:B------:R-:W-:Y:S01]  /*46d0*/  PRMT R19, R9, 0x7770, RZ ;  /* 0x0000777009137816 */ /* 0x000fe200000000ff */
[----:B0-----:R-:W-:Y:S01]  /*46e0*/  VIADD R17, R39, 0x5c ;  /* 0x0000005c27117836 */ /* 0x001fe20000000000 */
[----:B------:R-:W-:Y:S01]  /*46f0*/  LOP3.LUT R8, R3, 0x58, RZ, 0xfc, !PT ;  /* 0x0000005803087812 */ /* 0x000fe200078efcff */
[----:B------:R-:W-:Y:S01]  /*4700*/  VIADD R39, R39, 0x7c ;  /* 0x0000007c27277836 */ /* 0x000fe20000000000 */
[----:B------:R-:W-:Y:S01]  /*4710*/  LEA.HI.X.SX32 R15, R13, R2, 0x1, P6 ;  /* 0x000000020d0f7211 */ /* 0x000fe200030f0eff */
[----:B------:R-:W-:Y:S01]  /*4720*/  IMAD R13, R12, 0x4, R13 ;  /* 0x000000040c0d7824 */ /* 0x000fe200078e020d */
[----:B------:R-:W-:Y:S01]  /*4730*/  PRMT R21, R9, 0x7771, RZ ;  /* 0x0000777109157816 */ /* 0x000fe200000000ff */
[----:B------:R0:W-:Y:S01]  /*4740*/  @P3 STG.E.U8 desc[UR16][R6.64], R19 ;  /* 0x0000001306003986 */ /* 0x0001e2000c101110 */
[----:B------:R-:W-:-:S02]  /*4750*/  ISETP.LT.AND P4, PT, R8, UR11, !P0 ;  /* 0x0000000b08007c0c */ /* 0x000fc4000c781270 */
[----:B------:R-:W-:Y:S01]  /*4760*/  ISETP.LT.AND P3, PT, R17, UR11, !P0 ;  /* 0x0000000b11007c0c */ /* 0x000fe2000c761270 */
[----:B------:R3:W-:Y:S01]  /*4770*/  @P5 STG.E.U8 desc[UR16][R14.64], R21 ;  /* 0x000000150e005986 */ /* 0x0007e2000c101110 */
[----:B------:R-:W-:Y:S01]  /*4780*/  IADD3 R16, P5, PT, R13, R0, RZ ;  /* 0x000000000d107210 */ /* 0x000fe20007fbe0ff */
[----:B--2---:R-:W-:Y:S01]  /*4790*/  IMAD R5, R17, R12, RZ ;  /* 0x0000000c11057224 */ /* 0x004fe200078e02ff */
[----:B------:R-:W-:Y:S02]  /*47a0*/  LOP3.LUT R4, R3, 0x60, RZ, 0xfc, !PT ;  /* 0x0000006003047812 */ /* 0x000fe400078efcff */
[----:B------:R-:W-:Y:S01]  /*47b0*/  LEA.HI.X.SX32 R17, R13, R2, 0x1, P5 ;  /* 0x000000020d117211 */ /* 0x000fe200028f0eff */
[----:B------:R-:W-:Y:S01]  /*47c0*/  IMAD R13, R12, 0x8, R13 ;  /* 0x000000080c0d7824 */ /* 0x000fe200078e020d */
[----:B------:R-:W-:Y:S02]  /*47d0*/  ISETP.LT.AND P5, PT, R4, UR11, !P0 ;  /* 0x0000000b04007c0c */ /* 0x000fe4000c7a1270 */
[----:B------:R-:W-:-:S02]  /*47e0*/  PRMT R23, R9, 0x7772, RZ ;  /* 0x0000777209177816 */ /* 0x000fc400000000ff */
[----:B------:R-:W-:Y:S02]  /*47f0*/  IADD3 R4, P6, PT, R5, R0, RZ ;  /* 0x0000000005047210 */ /* 0x000fe40007fde0ff */
[----:B0-----:R-:W-:Y:S01]  /*4800*/  LOP3.LUT R6, R3, 0x64, RZ, 0xfc, !PT ;  /* 0x0000006403067812 */ /* 0x001fe200078efcff */
[----:B------:R-:W-:Y:S01]  /*4810*/  @P4 STG.E.U8 desc[UR16][R16.64], R23 ;  /* 0x0000001710004986 */ /* 0x000fe2000c101110 */
[----:B------:R-:W-:Y:S02]  /*4820*/  LEA.HI.X.SX32 R5, R5, R2, 0x1, P6 ;  /* 0x0000000205057211 */ /* 0x000fe400030f0eff */
[----:B------:R-:W-:Y:S01]  /*4830*/  PRMT R19, R9, 0x7773, RZ ;  /* 0x0000777309137816 */ /* 0x000fe200000000ff */
[----:B------:R-:W-:Y:S01]  /*4840*/  IMAD R9, R12, 0x4, R13 ;  /* 0x000000040c097824 */ /* 0x000fe200078e020d */
[----:B------:R-:W-:Y:S02]  /*4850*/  ISETP.LT.AND P6, PT, R6, UR11, !P0 ;  /* 0x0000000b06007c0c */ /* 0x000fe4000c7c1270 */
[----:B------:R-:W-:Y:S01]  /*4860*/  LOP3.LUT R8, R3, 0x68, RZ, 0xfc, !PT ;  /* 0x0000006803087812 */ /* 0x000fe200078efcff */
[----:B------:R0:W-:Y:S01]  /*4870*/  @P3 STG.E.U8 desc[UR16][R4.64], R19 ;  /* 0x0000001304003986 */ /* 0x0001e2000c101110 */
[----:B------:R-:W-:-:S02]  /*4880*/  IADD3 R6, P4, PT, R13, R0, RZ ;  /* 0x000000000d067210 */ /* 0x000fc40007f9e0ff */
[----:B------:R-:W-:Y:S02]  /*4890*/  ISETP.LT.AND P3, PT, R8, UR11, !P0 ;  /* 0x0000000b08007c0c */ /* 0x000fe4000c761270 */
[----:B------:R-:W-:Y:S01]  /*48a0*/  LEA.HI.X.SX32 R7, R13, R2, 0x1, P4 ;  /* 0x000000020d077211 */ /* 0x000fe200020f0eff */
[----:B------:R-:W-:Y:S01]  /*48b0*/  IMAD R13, R12, 0x4, R9 ;  /* 0x000000040c0d7824 */ /* 0x000fe200078e0209 */
[----:B---3--:R-:W-:Y:S02]  /*48c0*/  PRMT R21, R10, 0x7770, RZ ;  /* 0x000077700a157816 */ /* 0x008fe400000000ff */
[----:B------:R-:W-:Y:S02]  /*48d0*/  IADD3 R8, P4, PT, R9, R0, RZ ;  /* 0x0000000009087210 */ /* 0x000fe40007f9e0ff */
[----:B------:R-:W-:Y:S01]  /*48e0*/  LOP3.LUT R14, R3, 0x70, RZ, 0xfc, !PT ;  /* 0x00000070030e7812 */ /* 0x000fe200078efcff */
[----:B------:R2:W-:Y:S01]  /*48f0*/  @P5 STG.E.U8 desc[UR16][R6.64], R21 ;  /* 0x0000001506005986 */ /* 0x0005e2000c101110 */
[----:B------:R-:W-:Y:S01]  /*4900*/  LEA.HI.X.SX32 R9, R9, R2, 0x1, P4 ;  /* 0x0000000209097211 */ /* 0x000fe200020f0eff */
[-C--:B0-----:R-:W-:Y:S01]  /*4910*/  IMAD R5, R25, R12.reuse, RZ ;  /* 0x0000000c19057224 */ /* 0x081fe200078e02ff */
[----:B------:R-:W-:Y:S01]  /*4920*/  ISETP.LT.AND P4, PT, R14, UR11, !P0 ;  /* 0x0000000b0e007c0c */ /* 0x000fe2000c781270 */
[----:B------:R-:W-:Y:S01]  /*4930*/  IMAD R19, R39, R12, RZ ;  /* 0x0000000c27137224 */ /* 0x000fe200078e02ff */
[----:B------:R-:W-:-:S02]  /*4940*/  IADD3 R14, P5, PT, R13, R0, RZ ;  /* 0x000000000d0e7210 */ /* 0x000fc40007fbe0ff */
[----:B------:R-:W-:Y:S02]  /*4950*/  PRMT R17, R10, 0x7771, RZ ;  /* 0x000077710a117816 */ /* 0x000fe400000000ff */
[----:B------:R-:W-:Y:S01]  /*4960*/  LEA.HI.X.SX32 R15, R13, R2, 0x1, P5 ;  /* 0x000000020d0f7211 */ /* 0x000fe200028f0eff */
[----:B------:R-:W-:Y:S01]  /*4970*/  IMAD R13, R12, 0x8, R13 ;  /* 0x000000080c0d7824 */ /* 0x000fe200078e020d */
[----:B------:R-:W-:Y:S01]  /*4980*/  PRMT R23, R10, 0x7772, RZ ;  /* 0x000077720a177816 */ /* 0x000fe200000000ff */
[----:B------:R0:W-:Y:S01]  /*4990*/  @P6 STG.E.U8 desc[UR16][R8.64], R17 ;  /* 0x0000001108006986 */ /* 0x0001e2000c101110 */
[----:B------:R-:W-:Y:S01]  /*49a0*/  LOP3.LUT R16, R3, 0x74, RZ, 0xfc, !PT ;  /* 0x0000007403107812 */ /* 0x000fe200078efcff */
[----:B------:R-:W-:Y:S01]  /*49b0*/  IMAD R3, R12, 0x4, R13 ;  /* 0x000000040c037824 */ /* 0x000fe200078e020d */
[-C--:B--2---:R-:W-:Y:S01]  /*49c0*/  IADD3 R6, P6, PT, R13, R0.reuse, RZ ;  /* 0x000000000d067210 */ /* 0x084fe20007fde0ff */
[----:B------:R2:W-:Y:S01]  /*49d0*/  @P3 STG.E.U8 desc[UR16][R14.64], R23 ;  /* 0x000000170e003986 */ /* 0x0005e2000c101110 */
[----:B------:R-:W-:-:S02]  /*49e0*/  IADD3 R4, P3, PT, R5, R0, RZ ;  /* 0x0000000005047210 */ /* 0x000fc40007f7e0ff */
[----:B------:R-:W-:Y:S02]  /*49f0*/  ISETP.LT.AND P5, PT, R25, UR11, !P0 ;  /* 0x0000000b19007c0c */ /* 0x000fe4000c7a1270 */
[-C--:B------:R-:W-:Y:S02]  /*4a00*/  LEA.HI.X.SX32 R5, R5, R2.reuse, 0x1, P3 ;  /* 0x0000000205057211 */ /* 0x080fe400018f0eff */
[----:B------:R-:W-:Y:S01]  /*4a10*/  LEA.HI.X.SX32 R7, R13, R2, 0x1, P6 ;  /* 0x000000020d077211 */ /* 0x000fe200030f0eff */
[----:B0-----:R-:W-:Y:S01]  /*4a20*/  IMAD R17, R12, 0x4, R3 ;  /* 0x000000040c117824 */ /* 0x001fe200078e0203 */
[----:B------:R-:W-:Y:S02]  /*4a30*/  IADD3 R8, P3, PT, R3, R0, RZ ;  /* 0x0000000003087210 */ /* 0x000fe40007f7e0ff */
[----:B------:R-:W-:Y:S02]  /*4a40*/  PRMT R21, R11, 0x7771, RZ ;  /* 0x000077710b157816 */ /* 0x000fe400000000ff */
[----:B------:R-:W-:-:S02]  /*4a50*/  LEA.HI.X.SX32 R9, R3, R2, 0x1, P3 ;  /* 0x0000000203097211 */ /* 0x000fc400018f0eff */
[----:B------:R-:W-:Y:S02]  /*4a60*/  ISETP.LT.AND P3, PT, R16, UR11, !P0 ;  /* 0x0000000b10007c0c */ /* 0x000fe4000c761270 */
[----:B------:R-:W-:Y:S02]  /*4a70*/  IADD3 R12, P6, PT, R17, R0, RZ ;  /* 0x00000000110c7210 */ /* 0x000fe40007fde0ff */
[----:B------:R-:W-:Y:S02]  /*4a80*/  ISETP.LT.AND P0, PT, R39, UR11, !P0 ;  /* 0x0000000b27007c0c */ /* 0x000fe4000c701270 */
[----:B------:R-:W-:Y:S02]  /*4a90*/  LEA.HI.X.SX32 R13, R17, R2, 0x1, P6 ;  /* 0x00000002110d7211 */ /* 0x000fe400030f0eff */
[----:B--2---:R-:W-:Y:S02]  /*4aa0*/  IADD3 R14, P6, PT, R19, R0, RZ ;  /* 0x00000000130e7210 */ /* 0x004fe40007fde0ff */
[----:B------:R-:W-:-:S02]  /*4ab0*/  PRMT R3, R10, 0x7773, RZ ;  /* 0x000077730a037816 */ /* 0x000fc400000000ff */
[C---:B------:R-:W-:Y:S02]  /*4ac0*/  PRMT R17, R11.reuse, 0x7770, RZ ;  /* 0x000077700b117816 */ /* 0x040fe400000000ff */
[C---:B------:R-:W-:Y:S01]  /*4ad0*/  PRMT R23, R11.reuse, 0x7772, RZ ;  /* 0x000077720b177816 */ /* 0x040fe200000000ff */
[----:B------:R0:W-:Y:S01]  /*4ae0*/  @P5 STG.E.U8 desc[UR16][R4.64], R3 ;  /* 0x0000000304005986 */ /* 0x0001e2000c101110 */
[----:B------:R-:W-:Y:S02]  /*4af0*/  PRMT R11, R11, 0x7773, RZ ;  /* 0x000077730b0b7816 */ /* 0x000fe400000000ff */
[----:B------:R-:W-:Y:S01]  /*4b00*/  LEA.HI.X.SX32 R15, R19, R2, 0x1, P6 ;  /* 0x00000002130f7211 */ /* 0x000fe200030f0eff */
[----:B------:R0:W-:Y:S04]  /*4b10*/  @P4 STG.E.U8 desc[UR16][R6.64], R17 ;  /* 0x0000001106004986 */ /* 0x0001e8000c101110 */
[----:B------:R0:W-:Y:S04]  /*4b20*/  @P3 STG.E.U8 desc[UR16][R8.64], R21 ;  /* 0x0000001508003986 */ /* 0x0001e8000c101110 */
[----:B------:R0:W-:Y:S04]  /*4b30*/  @P2 STG.E.U8 desc[UR16][R12.64], R23 ;  /* 0x000000170c002986 */ /* 0x0001e8000c101110 */
[----:B------:R0:W-:Y:S01]  /*4b40*/  @P0 STG.E.U8 desc[UR16][R14.64], R11 ;  /* 0x0000000b0e000986 */ /* 0x0001e2000c101110 */
[----:B------:R-:W-:Y:S06]  /*4b50*/  BAR.SYNC.DEFER_BLOCKING 0x0 ;  /* 0x0000000000007b1d */ /* 0x000fec0000010000 */
[----:B------:R-:W-:Y:S05]  /*4b60*/  @P1 BRA `(.L_x_13) ;  /* 0x0000000000a01947 */ /* 0x000fea0003800000 */
[----:B------:R-:W2:Y:S01]  /*4b70*/  S2UR UR5, SR_CgaCtaId ;  /* 0x00000000000579c3 */ /* 0x000ea20000008800 */
[----:B------:R-:W-:Y:S01]  /*4b80*/  NOP ;  /* 0x0000000000007918 */ /* 0x000fe20000000000 */
[----:B------:R-:W-:Y:S01]  /*4b90*/  UMOV UR4, 0x50 ;  /* 0x0000005000047882 */ /* 0x000fe20000000000 */
[----:B------:R-:W-:Y:S02]  /*4ba0*/  IMAD.U32 R0, RZ, RZ, UR18 ;  /* 0x00000012ff007e24 */ /* 0x000fe4000f8e00ff */
[----:B0-----:R-:W-:Y:S02]  /*4bb0*/  IMAD.MOV.U32 R3, RZ, RZ, 0xf ;  /* 0x0000000fff037424 */ /* 0x001fe400078e00ff */
[----:B------:R-:W-:Y:S01]  /*4bc0*/  IMAD.MOV.U32 R7, RZ, RZ, 0x1 ;  /* 0x00000001ff077424 */ /* 0x000fe200078e00ff */
[----:B------:R-:W-:-:S04]  /*4bd0*/  LOP3.LUT R0, R0, 0xffff, RZ, 0xc0, !PT ;  /* 0x0000ffff00007812 */ /* 0x000fc800078ec0ff */
[----:B------:R-:W-:-:S05]  /*4be0*/  SHF.R.U32.HI R0, RZ, 0x5, R0 ;  /* 0x00000005ff007819 */ /* 0x000fca0000011600 */
[----:B------:R-:W-:Y:S01]  /*4bf0*/  VIADD R2, R0, 0x10 ;  /* 0x0000001000027836 */ /* 0x000fe20000000000 */
[----:B------:R-:W-:Y:S01]  /*4c00*/  SHF.L.U32 R0, R3, R0, RZ ;  /* 0x0000000003007219 */ /* 0x000fe200000006ff */
[----:B--2---:R-:W-:-:S03]  /*4c10*/  ULEA UR6, UR5, UR4, 0x18 ;  /* 0x0000000405067291 */ /* 0x004fc6000f8ec0ff */
[----:B------:R-:W-:-:S04]  /*4c20*/  SHF.L.U32 R3, R7, R2, RZ ;  /* 0x0000000207037219 */ /* 0x000fc800000006ff */
[----:B------:R-:W-:Y:S02]  /*4c30*/  LOP3.LUT R0, R3, R0, RZ, 0xfc, !PT ;  /* 0x0000000003007212 */ /* 0x000fe400078efcff */
[----:B------:R-:W0:Y:S02]  /*4c40*/  LDS R5, [UR6] ;  /* 0x00000006ff057984 */ /* 0x000e240008000800 */
[C---:B------:R-:W-:Y:S02]  /*4c50*/  LOP3.LUT R2, R0.reuse, 0xffff, RZ, 0xc0, !PT ;  /* 0x0000ffff00027812 */ /* 0x040fe400078ec0ff */
[----:B0-----:R-:W-:-:S04]  /*4c60*/  LOP3.LUT R3, R0, 0xffff, R5, 0x80, !PT ;  /* 0x0000ffff00037812 */ /* 0x001fc800078e8005 */
[----:B------:R-:W-:-:S13]  /*4c70*/  ISETP.NE.AND P0, PT, R3, R2, PT ;  /* 0x000000020300720c */ /* 0x000fda0003f05270 */
[----:B------:R-:W-:Y:S05]  /*4c80*/  @P0 BRA `(.L_x_14) ;  /* 0x0000000000500947 */ /* 0x000fea0003800000 */
[----:B------:R-:W-:Y:S02]  /*4c90*/  SHF.R.U32.HI R5, RZ, 0x10, R5 ;  /* 0x00000010ff057819 */ /* 0x000fe40000011605 */
[----:B------:R-:W-:-:S04]  /*4ca0*/  SHF.R.U32.HI R2, RZ, 0x10, R0 ;  /* 0x00000010ff027819 */ /* 0x000fc80000011600 */
[----:B------:R-:W-:-:S04]  /*4cb0*/  LOP3.LUT R5, R5, R2, RZ, 0xc0, !PT ;  /* 0x0000000205057212 */ /* 0x000fc800078ec0ff */
[----:B------:R-:W-:-:S13]  /*4cc0*/  ISETP.NE.AND P0, PT, R5, R2, PT ;  /* 0x000000020500720c */ /* 0x000fda0003f05270 */
[----:B------:R-:W-:Y:S05]  /*4cd0*/  @P0 BRA `(.L_x_15) ;  /* 0x0000000000300947 */ /* 0x000fea0003800000 */
[----:B------:R-:W-:Y:S01]  /*4ce0*/  R2UR UR4, R0 ;  /* 0x00000000000472ca */ /* 0x000fe200000e0000 */
[----:B------:R-:W-:Y:S01]  /*4cf0*/  VOTEU.ANY UR5, UPT, PT ;  /* 0x0000000000057886 */ /* 0x000fe200038e0100 */
[----:B------:R-:W0:Y:S01]  /*4d00*/  S2R R0, SR_LANEID ;  /* 0x0000000000007919 */ /* 0x000e220000000000 */
[----:B------:R-:W-:-:S10]  /*4d10*/  UFLO.U32 UR5, UR5 ;  /* 0x00000005000572bd */ /* 0x000fd400080e0000 */
[----:B------:R-:W-:-:S06]  /*4d20*/  ULOP3.LUT UR4, URZ, UR4, URZ, 0x33, !UPT ;  /* 0x00000004ff047292 */ /* 0x000fcc000f8e33ff */
[----:B------:R-:W-:-:S04]  /*4d30*/  IMAD.U32 R2, RZ, RZ, UR4 ;  /* 0x00000004ff027e24 */ /* 0x000fc8000f8e00ff */
[----:B------:R-:W2:Y:S02]  /*4d40*/  REDUX UR7, R2 ;  /* 0x00000000020773c4 */ /* 0x000ea40000000000 */
[----:B------:R3:W-:Y:S01]  /*4d50*/  UTCATOMSWS.AND URZ, UR4 ;  /* 0x0000000400ff79e3 */ /* 0x0007e20008000000 */
[----:B0-----:R-:W-:Y:S01]  /*4d60*/  ISETP.EQ.U32.AND P0, PT, R0, UR5, PT ;  /* 0x0000000500007c0c */ /* 0x001fe2000bf02070 */
[----:B--2---:R-:W-:-:S12]  /*4d70*/  IMAD.U32 R0, RZ, RZ, UR7 ;  /* 0x00000007ff007e24 */ /* 0x004fd8000f8e00ff */
[----:B------:R3:W-:Y:S01]  /*4d80*/  @P0 ATOMS.AND RZ, [UR6], R0 ;  /* 0x00000000ffff098c */ /* 0x0007e2000a800006 */
[----:B------:R-:W-:Y:S05]  /*4d90*/  BRA `(.L_x_13) ;  /* 0x0000000000147947 */ /* 0x000fea0003800000 */
.L_x_15:
[----:B------:R-:W-:-:S07]  /*4da0*/  MOV R2, 0x4dc0 ;  /* 0x00004dc000027802 */ /* 0x000fce0000000f00 */
[----:B-1----:R-:W-:Y:S05]  /*4db0*/  CALL.REL.NOINC `($__internal_0_$__cuda_sm10x_tcgen05_guardrail_trap_col_being_dealloced_not_returned_by_alloc) ;  /* 0x00000000002c7944 */ /* 0x002fea0003c00000 */
[----:B------:R-:W-:Y:S05]  /*4dc0*/  BRA `(.L_x_13) ;  /* 0x0000000000087947 */ /* 0x000fea0003800000 */
.L_x_14:
[----:B------:R-:W-:-:S07]  /*4dd0*/  MOV R2, 0x4df0 ;  /* 0x00004df000027802 */ /* 0x000fce0000000f00 */
[----:B-1----:R-:W-:Y:S05]  /*4de0*/  CALL.REL.NOINC `($__internal_2_$__cuda_sm10x_tcgen05_guardrail_trap_unallocated_columns_being_dealloced) ;  /* 0x0000000000387944 */ /* 0x002fea0003c00000 */
.L_x_13:
[----:B------:R-:W-:Y:S01]  /*4df0*/  NOP ;  /* 0x0000000000007918 */ /* 0x000fe20000000000 */
[----:B---3--:R-:W-:Y:S05]  /*4e00*/  EXIT ;  /* 0x000000000000794d */ /* 0x008fea0003800000 */
.L_x_8:
[----:B------:R-:W0:Y:S02]  /*4e10*/  SYNCS.PHASECHK.TRANS64.TRYWAIT P3, [UR13], R5 ;  /* 0x00000005ff0075a7 */ /* 0x000e24000806110d */
[----:B0-----:R-:W-:Y:S05]  /*4e20*/  @!P3 BRA `(.L_x_8) ;  /* 0xfffffffc00f8b947 */ /* 0x001fea000383ffff */
[----:B------:R-:W-:Y:S05]  /*4e30*/  BRA `(.L_x_16) ;  /* 0xffffffdc00487947 */ /* 0x000fea000383ffff */
.L_x_12:
[----:B------:R-:W0:Y:S02]  /*4e40*/  SYNCS.PHASECHK.TRANS64.TRYWAIT P0, [UR13], R4 ;  /* 0x00000004ff0075a7 */ /* 0x000e24000800110d */
[----:B0-----:R-:W-:Y:S05]  /*4e50*/  @!P0 BRA `(.L_x_12) ;  /* 0xfffffffc00f88947 */ /* 0x001fea000383ffff */
[----:B------:R-:W-:Y:S05]  /*4e60*/  BRA `(.L_x_11) ;  /* 0xffffffe400bc7947 */ /* 0x000fea000383ffff */
        .weak           $__internal_0_$__cuda_sm10x_tcgen05_guardrail_trap_col_being_dealloced_not_returned_by_alloc
        .type           $__internal_0_$__cuda_sm10x_tcgen05_guardrail_trap_col_being_dealloced_not_returned_by_alloc,@function
        .size           $__internal_0_$__cuda_sm10x_tcgen05_guardrail_trap_col_being_dealloced_not_returned_by_alloc,($__internal_1_$__cuda_sm10x_tcgen05_guardrail_trap_phase_invalid_during_alloc - $__internal_0_$__cuda_sm10x_tcgen05_guardrail_trap_col_being_dealloced_not_returned_by_alloc)
$__internal_0_$__cuda_sm10x_tcgen05_guardrail_trap_col_being_dealloced_not_returned_by_alloc:
[----:B------:R-:W-:Y:S05]  /*4e70*/  BPT.TRAP 0x1 ;  /* 0x000000040000795c */ /* 0x000fea0000300000 */
[----:B------:R-:W-:-:S04]  /*4e80*/  IMAD.MOV.U32 R3, RZ, RZ, 0x0 ;  /* 0x00000000ff037424 */ /* 0x000fc800078e00ff */
[----:B------:R-:W-:Y:S05]  /*4e90*/  RET.REL.NODEC R2 `(matmul_kernel) ;  /* 0xffffffb002587950 */ /* 0x000fea0003c3ffff */
        .weak           $__internal_1_$__cuda_sm10x_tcgen05_guardrail_trap_phase_invalid_during_alloc
        .type           $__internal_1_$__cuda_sm10x_tcgen05_guardrail_trap_phase_invalid_during_alloc,@function
        .size           $__internal_1_$__cuda_sm10x_tcgen05_guardrail_trap_phase_invalid_during_alloc,($__internal_2_$__cuda_sm10x_tcgen05_guardrail_trap_unallocated_columns_being_dealloced - $__internal_1_$__cuda_sm10x_tcgen05_guardrail_trap_phase_invalid_during_alloc)
$__internal_1_$__cuda_sm10x_tcgen05_guardrail_trap_phase_invalid_during_alloc:
[----:B------:R-:W-:Y:S05]  /*4ea0*/  BPT.TRAP 0x1 ;  /* 0x000000040000795c */ /* 0x000fea0000300000 */
[----:B------:R-:W-:-:S04]  /*4eb0*/  IMAD.MOV.U32 R3, RZ, RZ, 0x0 ;  /* 0x00000000ff037424 */ /* 0x000fc800078e00ff */
[----:B------:R-:W-:Y:S05]  /*4ec0*/  RET.REL.NODEC R2 `(matmul_kernel) ;  /* 0xffffffb0024c7950 */ /* 0x000fea0003c3ffff */
        .weak           $__internal_2_$__cuda_sm10x_tcgen05_guardrail_trap_unallocated_columns_being_dealloced
        .type           $__internal_2_$__cuda_sm10x_tcgen05_guardrail_trap_unallocated_columns_being_dealloced,@function
        .size           $__internal_2_$__cuda_sm10x_tcgen05_guardrail_trap_unallocated_columns_being_dealloced,(.L_x_20 - $__internal_2_$__cuda_sm10x_tcgen05_guardrail_trap_unallocated_columns_being_dealloced)
$__internal_2_$__cuda_sm10x_tcgen05_guardrail_trap_unallocated_columns_being_dealloced:
[----:B------:R-:W-:Y:S05]  /*4ed0*/  BPT.TRAP 0x1 ;  /* 0x000000040000795c */ /* 0x000fea0000300000 */
[----:B------:R-:W-:-:S04]  /*4ee0*/  IMAD.MOV.U32 R3, RZ, RZ, 0x0 ;  /* 0x00000000ff037424 */ /* 0x000fc800078e00ff */
[----:B------:R-:W-:Y:S05]  /*4ef0*/  RET.REL.NODEC R2 `(matmul_kernel) ;  /* 0xffffffb002407950 */ /* 0x000fea0003c3ffff */
.L_x_17:
[----:B------:R-:W-:-:S00]  /*4f00*/  BRA `(.L_x_17) ;  /* 0xfffffffc00fc7947 */ /* 0x000fc0000383ffff */
[----:B------:R-:W-:-:S00]  /*4f10*/  NOP ;  /* 0x0000000000007918 */ /* 0x000fc00000000000 */
        /* <DEDUP_REMOVED lines=14> */
.L_x_20:


//--------------------- .nv.shared.matmul_kernel  --------------------------
	.section	.nv.shared.matmul_kernel,"aw",@nobits
	.sectionflags	@""
	.align	16
	.zero		1024


//--------------------- .nv.shared.reserved.0     --------------------------
	.section	.nv.shared.reserved.0,"aw",@nobits
	.align	8
	.weak		__nv_reservedSMEM_offset_0_alias
	.size		__nv_reservedSMEM_offset_0_alias, 0, 64
	.other		__nv_reservedSMEM_offset_0_alias,@"STO_CUDA_RESERVED_SHARED STV_DEFAULT"
__nv_reservedSMEM_offset_0_alias:
	.zero		0
.nv.shared.reserved.0:
	.zero		64
	.weak		__nv_reservedSMEM_allocation_phase
	.type		__nv_reservedSMEM_allocation_phase,@object
	.size		__nv_reservedSMEM_allocation_phase,(.L_0 - __nv_reservedSMEM_allocation_phase)
__nv_reservedSMEM_allocation_phase:
	.zero		1
.L_0:
	.zero		7
	.weak		__nv_reservedSMEM_devtool_atexit_pc
	.type		__nv_reservedSMEM_devtool_atexit_pc,@object
	.size		__nv_reservedSMEM_devtool_atexit_pc,(__nv_reservedSMEM_allocation_mask - __nv_reservedSMEM_devtool_atexit_pc)
__nv_reservedSMEM_devtool_atexit_pc:
	.zero		8
	.weak		__nv_reservedSMEM_allocation_mask
	.type		__nv_reservedSMEM_allocation_mask,@object
	.size		__nv_reservedSMEM_allocation_mask,(.L_2 - __nv_reservedSMEM_allocation_mask)
__nv_reservedSMEM_allocation_mask:
	.zero		4
.L_2:


//--------------------- .nv.constant0.matmul_kernel --------------------------
	.section	.nv.constant0.matmul_kernel,"a",@progbits
	.sectionflags	@""
	.align	4
.nv.constant0.matmul_kernel:
	.zero		976


//--------------------- SYMBOLS --------------------------

	.type		.nv.reservedSmem.offset0,@object
	.size		.nv.reservedSmem.offset0,0x4
	.type		.nv.reservedSmem.cap,@object
	.size		.nv.reservedSmem.cap,0x4
